	.target	sm_90a

	.elftype	@"ET_EXEC"


//--------------------- .note.nv.tkinfo           --------------------------
	.section	.note.nv.tkinfo,"",@"SHT_NOTE"
	.sectionflags	@"SHF_NOTE_NV_TKINFO"
	.tkinfo
        /*0018*/ 	.word	0x00000002
        /*0030*/ 	.string	""
        /*0030*/ 	.string	"ptxas"
        /*0030*/ 	.string	"Cuda compilation tools, release 13.0, V13.0.88"
        /*0030*/ 	.string	"Build cuda_13.0.r13.0/compiler.36424714_0"
        /*0030*/ 	.string	"-arch sm_90a -m 64 "



//--------------------- .note.nv.cuinfo           --------------------------
	.section	.note.nv.cuinfo,"",@"SHT_NOTE"
	.sectionflags	@"SHF_NOTE_NV_CUINFO"
        /*0018*/ 	.short	0x0002
        /*001a*/ 	.short	0x005a
        /*001c*/ 	.short	0x0082
	.zero		2


//--------------------- .nv.info                  --------------------------
	.section	.nv.info,"",@"SHT_CUDA_INFO"
	.align	4


	//----- nvinfo : EIATTR_REGCOUNT
	.align		4
        /*0000*/ 	.byte	0x04, 0x2f
        /*0002*/ 	.short	(.L_15 - .L_14)
	.align		4
.L_14:
        /*0004*/ 	.word	index@(_ZN7cutlass13device_kernelINS_4gemm6kernel13GemmUniversalIN4cute5tupleIJiiiiEEENS1_10collective13CollectiveMmaINS1_34MainloopSm90TmaGmmaWarpSpecializedILi12ENS5_IJNS4_1CILi1EEESB_SB_EEENS1_35KernelTmaWarpSpecializedCooperativeEEENS5_IJNSA_ILi128EEENSA_ILi16EEENSA_ILi64EEEEEENS_6half_tENS5_IJlSB_lEEESJ_SK_NS4_8TiledMMAINS4_8MMA_AtomIJNS4_4SM904GMMA25MMA_64x16x16_F32F16F16_SSILNSO_5MajorE0ELSQ_0ELNSO_7ScaleInE1ELSR_1EEEEEENS4_6LayoutINS5_IJNSA_ILi2EEESB_SB_EEENS5_IJSB_NSA_ILi0EEESX_EEEEENS5_IJNS4_10UnderscoreES10_S10_EEEEENS4_13SM90_TMA_LOADENS4_14ComposedLayoutINS4_7SwizzleILi3ELi4ELi3EEENS4_18smem_ptr_flag_bitsILi16EEENSU_INS5_IJNSA_ILi8EEESH_EEENS5_IJSH_SB_EEEEEEEvNS4_8identityES13_S1D_vS1E_EENS_8epilogue10collective6detail29Sm90TmaWarpSpecializedAdapterINS1H_15DefaultEpilogueISJ_SK_SK_NS1G_6thread17LinearCombinationISJ_Li1EffLNS1L_9ScaleType4KindE0ELNS_15FloatRoundStyleE2ESJ_EENS1_15EpilogueDefaultEEEEEvvEEEEvNT_6ParamsE)
        /*0008*/ 	.word	0x000000a8


	//----- nvinfo : EIATTR_FRAME_SIZE
	.align		4
.L_15:
        /*000c*/ 	.byte	0x04, 0x11
        /*000e*/ 	.short	(.L_17 - .L_16)
	.align		4
.L_16:
        /*0010*/ 	.word	index@(_ZN7cutlass13device_kernelINS_4gemm6kernel13GemmUniversalIN4cute5tupleIJiiiiEEENS1_10collective13CollectiveMmaINS1_34MainloopSm90TmaGmmaWarpSpecializedILi12ENS5_IJNS4_1CILi1EEESB_SB_EEENS1_35KernelTmaWarpSpecializedCooperativeEEENS5_IJNSA_ILi128EEENSA_ILi16EEENSA_ILi64EEEEEENS_6half_tENS5_IJlSB_lEEESJ_SK_NS4_8TiledMMAINS4_8MMA_AtomIJNS4_4SM904GMMA25MMA_64x16x16_F32F16F16_SSILNSO_5MajorE0ELSQ_0ELNSO_7ScaleInE1ELSR_1EEEEEENS4_6LayoutINS5_IJNSA_ILi2EEESB_SB_EEENS5_IJSB_NSA_ILi0EEESX_EEEEENS5_IJNS4_10UnderscoreES10_S10_EEEEENS4_13SM90_TMA_LOADENS4_14ComposedLayoutINS4_7SwizzleILi3ELi4ELi3EEENS4_18smem_ptr_flag_bitsILi16EEENSU_INS5_IJNSA_ILi8EEESH_EEENS5_IJSH_SB_EEEEEEEvNS4_8identityES13_S1D_vS1E_EENS_8epilogue10collective6detail29Sm90TmaWarpSpecializedAdapterINS1H_15DefaultEpilogueISJ_SK_SK_NS1G_6thread17LinearCombinationISJ_Li1EffLNS1L_9ScaleType4KindE0ELNS_15FloatRoundStyleE2ESJ_EENS1_15EpilogueDefaultEEEEEvvEEEEvNT_6ParamsE)
        /*0014*/ 	.word	0x00000000


	//----- nvinfo : EIATTR_MIN_STACK_SIZE
	.align		4
.L_17:
        /*0018*/ 	.byte	0x04, 0x12
        /*001a*/ 	.short	(.L_19 - .L_18)
	.align		4
.L_18:
        /*001c*/ 	.word	index@(_ZN7cutlass13device_kernelINS_4gemm6kernel13GemmUniversalIN4cute5tupleIJiiiiEEENS1_10collective13CollectiveMmaINS1_34MainloopSm90TmaGmmaWarpSpecializedILi12ENS5_IJNS4_1CILi1EEESB_SB_EEENS1_35KernelTmaWarpSpecializedCooperativeEEENS5_IJNSA_ILi128EEENSA_ILi16EEENSA_ILi64EEEEEENS_6half_tENS5_IJlSB_lEEESJ_SK_NS4_8TiledMMAINS4_8MMA_AtomIJNS4_4SM904GMMA25MMA_64x16x16_F32F16F16_SSILNSO_5MajorE0ELSQ_0ELNSO_7ScaleInE1ELSR_1EEEEEENS4_6LayoutINS5_IJNSA_ILi2EEESB_SB_EEENS5_IJSB_NSA_ILi0EEESX_EEEEENS5_IJNS4_10UnderscoreES10_S10_EEEEENS4_13SM90_TMA_LOADENS4_14ComposedLayoutINS4_7SwizzleILi3ELi4ELi3EEENS4_18smem_ptr_flag_bitsILi16EEENSU_INS5_IJNSA_ILi8EEESH_EEENS5_IJSH_SB_EEEEEEEvNS4_8identityES13_S1D_vS1E_EENS_8epilogue10collective6detail29Sm90TmaWarpSpecializedAdapterINS1H_15DefaultEpilogueISJ_SK_SK_NS1G_6thread17LinearCombinationISJ_Li1EffLNS1L_9ScaleType4KindE0ELNS_15FloatRoundStyleE2ESJ_EENS1_15EpilogueDefaultEEEEEvvEEEEvNT_6ParamsE)
        /*0020*/ 	.word	0x00000000
.L_19:


//--------------------- .nv.compat                --------------------------
	.section	.nv.compat,"",@"SHT_CUDA_COMPAT_INFO"
	.align	4
        /*0000*/ 	.byte	0x02, 0x09, 0x01, 0x00, 0x02, 0x02, 0x04, 0x00, 0x02, 0x05, 0x05, 0x00, 0x03, 0x07, 0x01, 0x01
        /*0010*/ 	.byte	0x02, 0x03, 0x01, 0x00, 0x02, 0x06, 0x01, 0x00, 0x04, 0x0b, 0x08, 0x00, 0x00, 0x00, 0x00, 0x00
        /*0020*/ 	.byte	0x00, 0x00, 0x00, 0x00


//--------------------- .nv.info._ZN7cutlass13device_kernelINS_4gemm6kernel13GemmUniversalIN4cute5tupleIJiiiiEEENS1_10collective13CollectiveMmaINS1_34MainloopSm90TmaGmmaWarpSpecializedILi12ENS5_IJNS4_1CILi1EEESB_SB_EEENS1_35KernelTmaWarpSpecializedCooperativeEEENS5_IJNSA_ILi128EEENSA_ILi16EEENSA_ILi64EEEEEENS_6half_tENS5_IJlSB_lEEESJ_SK_NS4_8TiledMMAINS4_8MMA_AtomIJNS4_4SM904GMMA25MMA_64x16x16_F32F16F16_SSILNSO_5MajorE0ELSQ_0ELNSO_7ScaleInE1ELSR_1EEEEEENS4_6LayoutINS5_IJNSA_ILi2EEESB_SB_EEENS5_IJSB_NSA_ILi0EEESX_EEEEENS5_IJNS4_10UnderscoreES10_S10_EEEEENS4_13SM90_TMA_LOADENS4_14ComposedLayoutINS4_7SwizzleILi3ELi4ELi3EEENS4_18smem_ptr_flag_bitsILi16EEENSU_INS5_IJNSA_ILi8EEESH_EEENS5_IJSH_SB_EEEEEEEvNS4_8identityES13_S1D_vS1E_EENS_8epilogue10collective6detail29Sm90TmaWarpSpecializedAdapterINS1H_15DefaultEpilogueISJ_SK_SK_NS1G_6thread17LinearCombinationISJ_Li1EffLNS1L_9ScaleType4KindE0ELNS_15FloatRoundStyleE2ESJ_EENS1_15EpilogueDefaultEEEEEvvEEEEvNT_6ParamsE --------------------------
	.section	.nv.info._ZN7cutlass13device_kernelINS_4gemm6kernel13GemmUniversalIN4cute5tupleIJiiiiEEENS1_10collective13CollectiveMmaINS1_34MainloopSm90TmaGmmaWarpSpecializedILi12ENS5_IJNS4_1CILi1EEESB_SB_EEENS1_35KernelTmaWarpSpecializedCooperativeEEENS5_IJNSA_ILi128EEENSA_ILi16EEENSA_ILi64EEEEEENS_6half_tENS5_IJlSB_lEEESJ_SK_NS4_8TiledMMAINS4_8MMA_AtomIJNS4_4SM904GMMA25MMA_64x16x16_F32F16F16_SSILNSO_5MajorE0ELSQ_0ELNSO_7ScaleInE1ELSR_1EEEEEENS4_6LayoutINS5_IJNSA_ILi2EEESB_SB_EEENS5_IJSB_NSA_ILi0EEESX_EEEEENS5_IJNS4_10UnderscoreES10_S10_EEEEENS4_13SM90_TMA_LOADENS4_14ComposedLayoutINS4_7SwizzleILi3ELi4ELi3EEENS4_18smem_ptr_flag_bitsILi16EEENSU_INS5_IJNSA_ILi8EEESH_EEENS5_IJSH_SB_EEEEEEEvNS4_8identityES13_S1D_vS1E_EENS_8epilogue10collective6detail29Sm90TmaWarpSpecializedAdapterINS1H_15DefaultEpilogueISJ_SK_SK_NS1G_6thread17LinearCombinationISJ_Li1EffLNS1L_9ScaleType4KindE0ELNS_15FloatRoundStyleE2ESJ_EENS1_15EpilogueDefaultEEEEEvvEEEEvNT_6ParamsE,"",@"SHT_CUDA_INFO"
	.sectionflags	@""
	.align	4


	//----- nvinfo : EIATTR_CUDA_API_VERSION
	.align		4
        /*0000*/ 	.byte	0x04, 0x37
        /*0002*/ 	.short	(.L_21 - .L_20)
.L_20:
        /*0004*/ 	.word	0x00000082


	//----- nvinfo : EIATTR_KPARAM_INFO
	.align		4
.L_21:
        /*0008*/ 	.byte	0x04, 0x17
        /*000a*/ 	.short	(.L_23 - .L_22)
.L_22:
        /*000c*/ 	.word	0x00000000
        /*0010*/ 	.short	0x0000
        /*0012*/ 	.short	0x0070
        /*0014*/ 	.byte	0x00, 0xf0, 0x01, 0x10


	//----- nvinfo : EIATTR_SPARSE_MMA_MASK
	.align		4
.L_23:
        /*0018*/ 	.byte	0x03, 0x50
        /*001a*/ 	.short	0x0000


	//----- nvinfo : EIATTR_MAXREG_COUNT
	.align		4
        /*001c*/ 	.byte	0x03, 0x1b
        /*001e*/ 	.short	0x00a8


	//----- nvinfo : EIATTR_NUM_BARRIERS
	.align		4
        /*0020*/ 	.byte	0x02, 0x4c
        /*0022*/ 	.byte	0x01
	.zero		1


	//----- nvinfo : EIATTR_EXTERNS
	.align		4
        /*0024*/ 	.byte	0x04, 0x0f
        /*0026*/ 	.short	(.L_25 - .L_24)


	//   ....[0]....
	.align		4
.L_24:
        /*0028*/ 	.word	index@(__assertfail)


	//----- nvinfo : EIATTR_MERCURY_ISA_VERSION
	.align		4
.L_25:
        /*002c*/ 	.byte	0x03, 0x5f
        /*002e*/ 	.short	0x0101


	//----- nvinfo : EIATTR_INT_WARP_WIDE_INSTR_OFFSETS
	.align		4
        /*0030*/ 	.byte	0x04, 0x31
        /*0032*/ 	.short	(.L_27 - .L_26)


	//   ....[0]....
.L_26:
        /*0034*/ 	.word	0x000004e0


	//   ....[1]....
        /*0038*/ 	.word	0x00000510


	//   ....[2]....
        /*003c*/ 	.word	0x000005f0


	//----- nvinfo : EIATTR_COOP_GROUP_MASK_REGIDS
	.align		4
.L_27:
        /*0040*/ 	.byte	0x04, 0x29
        /*0042*/ 	.short	(.L_29 - .L_28)


	//   ....[0]....
.L_28:
        /*0044*/ 	.word	0xffffffff


	//   ....[1]....
        /*0048*/ 	.word	0xffffffff


	//   ....[2]....
        /*004c*/ 	.word	0xffffffff


	//   ....[3]....
        /*0050*/ 	.word	0xffffffff


	//   ....[4]....
        /*0054*/ 	.word	0xffffffff


	//----- nvinfo : EIATTR_COOP_GROUP_INSTR_OFFSETS
	.align		4
.L_29:
        /*0058*/ 	.byte	0x04, 0x28
        /*005a*/ 	.short	(.L_31 - .L_30)


	//   ....[0]....
.L_30:
        /*005c*/ 	.word	0x00000060


	//   ....[1]....
        /*0060*/ 	.word	0x00000070


	//   ....[2]....
        /*0064*/ 	.word	0x00000130


	//   ....[3]....
        /*0068*/ 	.word	0x000003f0


	//   ....[4]....
        /*006c*/ 	.word	0x000010b0


	//----- nvinfo : EIATTR_REG_RECONFIG
	.align		4
.L_31:
        /*0070*/ 	.byte	0x01, 0x54
	.zero		2


	//----- nvinfo : EIATTR_SYSCALL_OFFSETS
	.align		4
        /*0074*/ 	.byte	0x04, 0x46
        /*0076*/ 	.short	(.L_33 - .L_32)


	//   ....[0]....
.L_32:
        /*0078*/ 	.word	0x00001270


	//----- nvinfo : EIATTR_MBARRIER_INSTR_OFFSETS
	.align		4
.L_33:
        /*007c*/ 	.byte	0x04, 0x39
        /*007e*/ 	.short	(.L_35 - .L_34)


	//   ....[0]....
.L_34:
        /*0080*/ 	.word	0x00000250
        /*0084*/ 	.word	0x000000ff
        /*0088*/ 	.word	0x00000000
        /*008c*/ 	.short	0x0100
        /*008e*/ 	.byte	0x08
	.zero		1


	//   ....[1]....
        /*0090*/ 	.word	0x00000260
        /*0094*/ 	.word	0x000000ff
        /*0098*/ 	.word	0x00000060
        /*009c*/ 	.short	0x0100
        /*009e*/ 	.byte	0x08
	.zero		1


	//   ....[2]....
        /*00a0*/ 	.word	0x00000270
        /*00a4*/ 	.word	0x000000ff
        /*00a8*/ 	.word	0x00000008
        /*00ac*/ 	.short	0x0100
        /*00ae*/ 	.byte	0x08
	.zero		1


	//   ....[3]....
        /*00b0*/ 	.word	0x00000280
        /*00b4*/ 	.word	0x000000ff
        /*00b8*/ 	.word	0x00000068
        /*00bc*/ 	.short	0x0100
        /*00be*/ 	.byte	0x08
	.zero		1


	//   ....[4]....
        /*00c0*/ 	.word	0x00000290
        /*00c4*/ 	.word	0x000000ff
        /*00c8*/ 	.word	0x00000010
        /*00cc*/ 	.short	0x0100
        /*00ce*/ 	.byte	0x08
	.zero		1


	//   ....[5]....
        /*00d0*/ 	.word	0x000002a0
        /*00d4*/ 	.word	0x000000ff
        /*00d8*/ 	.word	0x00000070
        /*00dc*/ 	.short	0x0100
        /*00de*/ 	.byte	0x08
	.zero		1


	//   ....[6]....
        /*00e0*/ 	.word	0x000002b0
        /*00e4*/ 	.word	0x000000ff
        /*00e8*/ 	.word	0x00000018
        /*00ec*/ 	.short	0x0100
        /*00ee*/ 	.byte	0x08
	.zero		1


	//   ....[7]....
        /*00f0*/ 	.word	0x000002c0
        /*00f4*/ 	.word	0x000000ff
        /*00f8*/ 	.word	0x00000078
        /*00fc*/ 	.short	0x0100
        /*00fe*/ 	.byte	0x08
	.zero		1


	//   ....[8]....
        /*0100*/ 	.word	0x000002d0
        /*0104*/ 	.word	0x000000ff
        /*0108*/ 	.word	0x00000020
        /*010c*/ 	.short	0x0100
        /*010e*/ 	.byte	0x08
	.zero		1


	//   ....[9]....
        /*0110*/ 	.word	0x000002e0
        /*0114*/ 	.word	0x000000ff
        /*0118*/ 	.word	0x00000080
        /*011c*/ 	.short	0x0100
        /*011e*/ 	.byte	0x08
	.zero		1


	//   ....[10]....
        /*0120*/ 	.word	0x000002f0
        /*0124*/ 	.word	0x000000ff
        /*0128*/ 	.word	0x00000028
        /*012c*/ 	.short	0x0100
        /*012e*/ 	.byte	0x08
	.zero		1


	//   ....[11]....
        /*0130*/ 	.word	0x00000300
        /*0134*/ 	.word	0x000000ff
        /*0138*/ 	.word	0x00000088
        /*013c*/ 	.short	0x0100
        /*013e*/ 	.byte	0x08
	.zero		1


	//   ....[12]....
        /*0140*/ 	.word	0x00000310
        /*0144*/ 	.word	0x000000ff
        /*0148*/ 	.word	0x00000030
        /*014c*/ 	.short	0x0100
        /*014e*/ 	.byte	0x08
	.zero		1


	//   ....[13]....
        /*0150*/ 	.word	0x00000320
        /*0154*/ 	.word	0x000000ff
        /*0158*/ 	.word	0x00000090
        /*015c*/ 	.short	0x0100
        /*015e*/ 	.byte	0x08
	.zero		1


	//   ....[14]....
        /*0160*/ 	.word	0x00000330
        /*0164*/ 	.word	0x000000ff
        /*0168*/ 	.word	0x00000038
        /*016c*/ 	.short	0x0100
        /*016e*/ 	.byte	0x08
	.zero		1


	//   ....[15]....
        /*0170*/ 	.word	0x00000340
        /*0174*/ 	.word	0x000000ff
        /*0178*/ 	.word	0x00000098
        /*017c*/ 	.short	0x0100
        /*017e*/ 	.byte	0x08
	.zero		1


	//   ....[16]....
        /*0180*/ 	.word	0x00000350
        /*0184*/ 	.word	0x000000ff
        /*0188*/ 	.word	0x00000040
        /*018c*/ 	.short	0x0100
        /*018e*/ 	.byte	0x08
	.zero		1


	//   ....[17]....
        /*0190*/ 	.word	0x00000360
        /*0194*/ 	.word	0x000000ff
        /*0198*/ 	.word	0x000000a0
        /*019c*/ 	.short	0x0100
        /*019e*/ 	.byte	0x08
	.zero		1


	//   ....[18]....
        /*01a0*/ 	.word	0x00000370
        /*01a4*/ 	.word	0x000000ff
        /*01a8*/ 	.word	0x00000048
        /*01ac*/ 	.short	0x0100
        /*01ae*/ 	.byte	0x08
	.zero		1


	//   ....[19]....
        /*01b0*/ 	.word	0x00000380
        /*01b4*/ 	.word	0x000000ff
        /*01b8*/ 	.word	0x000000a8
        /*01bc*/ 	.short	0x0100
        /*01be*/ 	.byte	0x08
	.zero		1


	//   ....[20]....
        /*01c0*/ 	.word	0x00000390
        /*01c4*/ 	.word	0x000000ff
        /*01c8*/ 	.word	0x00000050
        /*01cc*/ 	.short	0x0100
        /*01ce*/ 	.byte	0x08
	.zero		1


	//   ....[21]....
        /*01d0*/ 	.word	0x000003a0
        /*01d4*/ 	.word	0x000000ff
        /*01d8*/ 	.word	0x000000b0
        /*01dc*/ 	.short	0x0100
        /*01de*/ 	.byte	0x08
	.zero		1


	//   ....[22]....
        /*01e0*/ 	.word	0x000003b0
        /*01e4*/ 	.word	0x000000ff
        /*01e8*/ 	.word	0x00000058
        /*01ec*/ 	.short	0x0100
        /*01ee*/ 	.byte	0x08
	.zero		1


	//   ....[23]....
        /*01f0*/ 	.word	0x000003c0
        /*01f4*/ 	.word	0x000000ff
        /*01f8*/ 	.word	0x000000b8
        /*01fc*/ 	.short	0x0100
        /*01fe*/ 	.byte	0x08
	.zero		1


	//   ....[24]....
        /*0200*/ 	.word	0x00000660
        /*0204*/ 	.word	0x000000ff
        /*0208*/ 	.word	0x000000d0
        /*020c*/ 	.short	0x0100
        /*020e*/ 	.byte	0x06
	.zero		1


	//   ....[25]....
        /*0210*/ 	.word	0x000006c0
        /*0214*/ 	.word	0x000000ff
        /*0218*/ 	.word	0x000000d8
        /*021c*/ 	.short	0x0100
        /*021e*/ 	.byte	0x06
	.zero		1


	//   ....[26]....
        /*0220*/ 	.word	0x000012f0
        /*0224*/ 	.word	0x00000003
        /*0228*/ 	.word	0x00000000
        /*022c*/ 	.short	0x010a
        /*022e*/ 	.byte	0x3f
	.zero		1


	//   ....[27]....
        /*0230*/ 	.word	0x00001330
        /*0234*/ 	.word	0x00000003
        /*0238*/ 	.word	0x00000000
        /*023c*/ 	.short	0x010a
        /*023e*/ 	.byte	0x3f
	.zero		1


	//   ....[28]....
        /*0240*/ 	.word	0x000016d0
        /*0244*/ 	.word	0x000000ff
        /*0248*/ 	.word	0x00000000
        /*024c*/ 	.short	0x010a
        /*024e*/ 	.byte	0x08
	.zero		1


	//   ....[29]....
        /*0250*/ 	.word	0x00001710
        /*0254*/ 	.word	0x000000ff
        /*0258*/ 	.word	0x00000000
        /*025c*/ 	.short	0x010a
        /*025e*/ 	.byte	0x08
	.zero		1


	//   ....[30]....
        /*0260*/ 	.word	0x00001970
        /*0264*/ 	.word	0x000000ff
        /*0268*/ 	.word	0x00000000
        /*026c*/ 	.short	0x0101
        /*026e*/ 	.byte	0x08
	.zero		1


	//   ....[31]....
        /*0270*/ 	.word	0x00001b70
        /*0274*/ 	.word	0x000000ff
        /*0278*/ 	.word	0x00000000
        /*027c*/ 	.short	0x0101
        /*027e*/ 	.byte	0x06
	.zero		1


	//   ....[32]....
        /*0280*/ 	.word	0x00003940
        /*0284*/ 	.word	0x0000000d
        /*0288*/ 	.word	0x00000060
        /*028c*/ 	.short	0x010a
        /*028e*/ 	.byte	0x3f
	.zero		1


	//   ....[33]....
        /*0290*/ 	.word	0x00003cd0
        /*0294*/ 	.word	0x00000005
        /*0298*/ 	.word	0x000000d8
        /*029c*/ 	.short	0x0101
        /*029e*/ 	.byte	0x3f
	.zero		1


	//   ....[34]....
        /*02a0*/ 	.word	0x00004400
        /*02a4*/ 	.word	0x00000005
        /*02a8*/ 	.word	0x00000000
        /*02ac*/ 	.short	0x010a
        /*02ae*/ 	.byte	0x3f
	.zero		1


	//   ....[35]....
        /*02b0*/ 	.word	0x00004480
        /*02b4*/ 	.word	0x00000007
        /*02b8*/ 	.word	0x00000000
        /*02bc*/ 	.short	0x010a
        /*02be*/ 	.byte	0x3f
	.zero		1


	//   ....[36]....
        /*02c0*/ 	.word	0x00004510
        /*02c4*/ 	.word	0x00000006
        /*02c8*/ 	.word	0x00000000
        /*02cc*/ 	.short	0x010a
        /*02ce*/ 	.byte	0x3f
	.zero		1


	//   ....[37]....
        /*02d0*/ 	.word	0x000045a0
        /*02d4*/ 	.word	0x00000009
        /*02d8*/ 	.word	0x00000000
        /*02dc*/ 	.short	0x010a
        /*02de*/ 	.byte	0x3f
	.zero		1


	//   ....[38]....
        /*02e0*/ 	.word	0x00004630
        /*02e4*/ 	.word	0x00000006
        /*02e8*/ 	.word	0x00000000
        /*02ec*/ 	.short	0x010a
        /*02ee*/ 	.byte	0x3f
	.zero		1


	//   ....[39]....
        /*02f0*/ 	.word	0x000046c0
        /*02f4*/ 	.word	0x00000009
        /*02f8*/ 	.word	0x00000000
        /*02fc*/ 	.short	0x010a
        /*02fe*/ 	.byte	0x3f
	.zero		1


	//   ....[40]....
        /*0300*/ 	.word	0x00004750
        /*0304*/ 	.word	0x00000006
        /*0308*/ 	.word	0x00000000
        /*030c*/ 	.short	0x010a
        /*030e*/ 	.byte	0x3f
	.zero		1


	//   ....[41]....
        /*0310*/ 	.word	0x000047e0
        /*0314*/ 	.word	0x00000009
        /*0318*/ 	.word	0x00000000
        /*031c*/ 	.short	0x010a
        /*031e*/ 	.byte	0x3f
	.zero		1


	//   ....[42]....
        /*0320*/ 	.word	0x00004870
        /*0324*/ 	.word	0x00000006
        /*0328*/ 	.word	0x00000000
        /*032c*/ 	.short	0x010a
        /*032e*/ 	.byte	0x3f
	.zero		1


	//   ....[43]....
        /*0330*/ 	.word	0x00004900
        /*0334*/ 	.word	0x00000009
        /*0338*/ 	.word	0x00000000
        /*033c*/ 	.short	0x010a
        /*033e*/ 	.byte	0x3f
	.zero		1


	//   ....[44]....
        /*0340*/ 	.word	0x00004990
        /*0344*/ 	.word	0x00000006
        /*0348*/ 	.word	0x00000000
        /*034c*/ 	.short	0x010a
        /*034e*/ 	.byte	0x3f
	.zero		1


	//   ....[45]....
        /*0350*/ 	.word	0x00004a20
        /*0354*/ 	.word	0x00000003
        /*0358*/ 	.word	0x00000000
        /*035c*/ 	.short	0x010a
        /*035e*/ 	.byte	0x3f
	.zero		1


	//   ....[46]....
        /*0360*/ 	.word	0x00004a80
        /*0364*/ 	.word	0x00000003
        /*0368*/ 	.word	0x00000000
        /*036c*/ 	.short	0x010a
        /*036e*/ 	.byte	0x3f
	.zero		1


	//   ....[47]....
        /*0370*/ 	.word	0x00004ae0
        /*0374*/ 	.word	0x00000003
        /*0378*/ 	.word	0x00000000
        /*037c*/ 	.short	0x010a
        /*037e*/ 	.byte	0x3f
	.zero		1


	//   ....[48]....
        /*0380*/ 	.word	0x00004bb0
        /*0384*/ 	.word	0x0000000d
        /*0388*/ 	.word	0x00000060
        /*038c*/ 	.short	0x010a
        /*038e*/ 	.byte	0x3f
	.zero		1


	//   ....[49]....
        /*0390*/ 	.word	0x00004c80
        /*0394*/ 	.word	0x00000005
        /*0398*/ 	.word	0x00000000
        /*039c*/ 	.short	0x010a
        /*039e*/ 	.byte	0x3f
	.zero		1


	//   ....[50]....
        /*03a0*/ 	.word	0x00004cd0
        /*03a4*/ 	.word	0x00000007
        /*03a8*/ 	.word	0x00000000
        /*03ac*/ 	.short	0x010a
        /*03ae*/ 	.byte	0x3f
	.zero		1


	//   ....[51]....
        /*03b0*/ 	.word	0x00004d20
        /*03b4*/ 	.word	0x00000006
        /*03b8*/ 	.word	0x00000000
        /*03bc*/ 	.short	0x010a
        /*03be*/ 	.byte	0x3f
	.zero		1


	//   ....[52]....
        /*03c0*/ 	.word	0x00004d70
        /*03c4*/ 	.word	0x00000009
        /*03c8*/ 	.word	0x00000000
        /*03cc*/ 	.short	0x010a
        /*03ce*/ 	.byte	0x3f
	.zero		1


	//   ....[53]....
        /*03d0*/ 	.word	0x00004dc0
        /*03d4*/ 	.word	0x00000006
        /*03d8*/ 	.word	0x00000000
        /*03dc*/ 	.short	0x010a
        /*03de*/ 	.byte	0x3f
	.zero		1


	//   ....[54]....
        /*03e0*/ 	.word	0x00004e10
        /*03e4*/ 	.word	0x00000009
        /*03e8*/ 	.word	0x00000000
        /*03ec*/ 	.short	0x010a
        /*03ee*/ 	.byte	0x3f
	.zero		1


	//   ....[55]....
        /*03f0*/ 	.word	0x00004e60
        /*03f4*/ 	.word	0x00000006
        /*03f8*/ 	.word	0x00000000
        /*03fc*/ 	.short	0x010a
        /*03fe*/ 	.byte	0x3f
	.zero		1


	//   ....[56]....
        /*0400*/ 	.word	0x00004eb0
        /*0404*/ 	.word	0x00000009
        /*0408*/ 	.word	0x00000000
        /*040c*/ 	.short	0x010a
        /*040e*/ 	.byte	0x3f
	.zero		1


	//   ....[57]....
        /*0410*/ 	.word	0x00004f00
        /*0414*/ 	.word	0x00000006
        /*0418*/ 	.word	0x00000000
        /*041c*/ 	.short	0x010a
        /*041e*/ 	.byte	0x3f
	.zero		1


	//   ....[58]....
        /*0420*/ 	.word	0x00004f50
        /*0424*/ 	.word	0x00000009
        /*0428*/ 	.word	0x00000000
        /*042c*/ 	.short	0x010a
        /*042e*/ 	.byte	0x3f
	.zero		1


	//   ....[59]....
        /*0430*/ 	.word	0x00004fa0
        /*0434*/ 	.word	0x00000006
        /*0438*/ 	.word	0x00000000
        /*043c*/ 	.short	0x010a
        /*043e*/ 	.byte	0x3f
	.zero		1


	//----- nvinfo : EIATTR_NUM_MBARRIERS
	.align		4
.L_35:
        /*0440*/ 	.byte	0x03, 0x38
        /*0442*/ 	.short	0x001a


	//----- nvinfo : EIATTR_EXIT_INSTR_OFFSETS
	.align		4
        /*0444*/ 	.byte	0x04, 0x1c
        /*0446*/ 	.short	(.L_37 - .L_36)


	//   ....[0]....
.L_36:
        /*0448*/ 	.word	0x00000710


	//   ....[1]....
        /*044c*/ 	.word	0x00000fe0


	//   ....[2]....
        /*0450*/ 	.word	0x00002fe0


	//   ....[3]....
        /*0454*/ 	.word	0x00003610


	//   ....[4]....
        /*0458*/ 	.word	0x00004a70


	//----- nvinfo : EIATTR_MAX_THREADS
	.align		4
.L_37:
        /*045c*/ 	.byte	0x04, 0x05
        /*045e*/ 	.short	(.L_39 - .L_38)
.L_38:
        /*0460*/ 	.word	0x00000180
        /*0464*/ 	.word	0x00000001
        /*0468*/ 	.word	0x00000001


	//----- nvinfo : EIATTR_CRS_STACK_SIZE
	.align		4
.L_39:
        /*046c*/ 	.byte	0x04, 0x1e
        /*046e*/ 	.short	(.L_41 - .L_40)
.L_40:
        /*0470*/ 	.word	0x00000000


	//----- nvinfo : EIATTR_CBANK_PARAM_SIZE
	.align		4
.L_41:
        /*0474*/ 	.byte	0x03, 0x19
        /*0476*/ 	.short	0x0470


	//----- nvinfo : EIATTR_PARAM_CBANK
	.align		4
        /*0478*/ 	.byte	0x04, 0x0a
        /*047a*/ 	.short	(.L_43 - .L_42)
	.align		4
.L_42:
        /*047c*/ 	.word	index@(.nv.constant0._ZN7cutlass13device_kernelINS_4gemm6kernel13GemmUniversalIN4cute5tupleIJiiiiEEENS1_10collective13CollectiveMmaINS1_34MainloopSm90TmaGmmaWarpSpecializedILi12ENS5_IJNS4_1CILi1EEESB_SB_EEENS1_35KernelTmaWarpSpecializedCooperativeEEENS5_IJNSA_ILi128EEENSA_ILi16EEENSA_ILi64EEEEEENS_6half_tENS5_IJlSB_lEEESJ_SK_NS4_8TiledMMAINS4_8MMA_AtomIJNS4_4SM904GMMA25MMA_64x16x16_F32F16F16_SSILNSO_5MajorE0ELSQ_0ELNSO_7ScaleInE1ELSR_1EEEEEENS4_6LayoutINS5_IJNSA_ILi2EEESB_SB_EEENS5_IJSB_NSA_ILi0EEESX_EEEEENS5_IJNS4_10UnderscoreES10_S10_EEEEENS4_13SM90_TMA_LOADENS4_14ComposedLayoutINS4_7SwizzleILi3ELi4ELi3EEENS4_18smem_ptr_flag_bitsILi16EEENSU_INS5_IJNSA_ILi8EEESH_EEENS5_IJSH_SB_EEEEEEEvNS4_8identityES13_S1D_vS1E_EENS_8epilogue10collective6detail29Sm90TmaWarpSpecializedAdapterINS1H_15DefaultEpilogueISJ_SK_SK_NS1G_6thread17LinearCombinationISJ_Li1EffLNS1L_9ScaleType4KindE0ELNS_15FloatRoundStyleE2ESJ_EENS1_15EpilogueDefaultEEEEEvvEEEEvNT_6ParamsE)
        /*0480*/ 	.short	0x0210
        /*0482*/ 	.short	0x0470


	//----- nvinfo : EIATTR_SW_WAR
	.align		4
.L_43:
        /*0484*/ 	.byte	0x04, 0x36
        /*0486*/ 	.short	(.L_45 - .L_44)
.L_44:
        /*0488*/ 	.word	0x00000008
.L_45:


//--------------------- .nv.callgraph             --------------------------
	.section	.nv.callgraph,"",@"SHT_CUDA_CALLGRAPH"
	.align	4
	.sectionentsize	8
	.align		4
        /*0000*/ 	.word	0x00000000
	.align		4
        /*0004*/ 	.word	0xffffffff
	.align		4
        /*0008*/ 	.word	index@(_ZN7cutlass13device_kernelINS_4gemm6kernel13GemmUniversalIN4cute5tupleIJiiiiEEENS1_10collective13CollectiveMmaINS1_34MainloopSm90TmaGmmaWarpSpecializedILi12ENS5_IJNS4_1CILi1EEESB_SB_EEENS1_35KernelTmaWarpSpecializedCooperativeEEENS5_IJNSA_ILi128EEENSA_ILi16EEENSA_ILi64EEEEEENS_6half_tENS5_IJlSB_lEEESJ_SK_NS4_8TiledMMAINS4_8MMA_AtomIJNS4_4SM904GMMA25MMA_64x16x16_F32F16F16_SSILNSO_5MajorE0ELSQ_0ELNSO_7ScaleInE1ELSR_1EEEEEENS4_6LayoutINS5_IJNSA_ILi2EEESB_SB_EEENS5_IJSB_NSA_ILi0EEESX_EEEEENS5_IJNS4_10UnderscoreES10_S10_EEEEENS4_13SM90_TMA_LOADENS4_14ComposedLayoutINS4_7SwizzleILi3ELi4ELi3EEENS4_18smem_ptr_flag_bitsILi16EEENSU_INS5_IJNSA_ILi8EEESH_EEENS5_IJSH_SB_EEEEEEEvNS4_8identityES13_S1D_vS1E_EENS_8epilogue10collective6detail29Sm90TmaWarpSpecializedAdapterINS1H_15DefaultEpilogueISJ_SK_SK_NS1G_6thread17LinearCombinationISJ_Li1EffLNS1L_9ScaleType4KindE0ELNS_15FloatRoundStyleE2ESJ_EENS1_15EpilogueDefaultEEEEEvvEEEEvNT_6ParamsE)
	.align		4
        /*000c*/ 	.word	index@(__assertfail)
	.align		4
        /*0010*/ 	.word	0x00000000
	.align		4
        /*0014*/ 	.word	0xfffffffe
	.align		4
        /*0018*/ 	.word	0x00000000
	.align		4
        /*001c*/ 	.word	0xfffffffd
	.align		4
        /*0020*/ 	.word	0x00000000
	.align		4
        /*0024*/ 	.word	0xfffffffc


//--------------------- .nv.constant4             --------------------------
	.section	.nv.constant4,"a",@progbits
	.align	8
	.align		8
.nv.constant4:
        /*0000*/ 	.dword	__assertfail
	.align		8
        /*0008*/ 	.dword	__unnamed_1
	.align		8
        /*0010*/ 	.dword	_ZN40_INTERNAL_89677e4e_4_k_cu_3e7b8329_138954cuda3std3__45__cpo5beginE
	.align		8
        /*0018*/ 	.dword	_ZN40_INTERNAL_89677e4e_4_k_cu_3e7b8329_138954cuda3std3__45__cpo3endE
	.align		8
        /*0020*/ 	.dword	_ZN40_INTERNAL_89677e4e_4_k_cu_3e7b8329_138954cuda3std3__45__cpo6cbeginE
	.align		8
        /*0028*/ 	.dword	_ZN40_INTERNAL_89677e4e_4_k_cu_3e7b8329_138954cuda3std3__45__cpo4cendE
	.align		8
        /*0030*/ 	.dword	_ZN40_INTERNAL_89677e4e_4_k_cu_3e7b8329_138954cuda3std3__442_GLOBAL__N__89677e4e_4_k_cu_3e7b8329_138956ignoreE
	.align		8
        /*0038*/ 	.dword	_ZN40_INTERNAL_89677e4e_4_k_cu_3e7b8329_138954cuda3std3__419piecewise_constructE
	.align		8
        /*0040*/ 	.dword	_ZN40_INTERNAL_89677e4e_4_k_cu_3e7b8329_138954cuda3std3__48in_placeE
	.align		8
        /*0048*/ 	.dword	_ZN40_INTERNAL_89677e4e_4_k_cu_3e7b8329_138954cuda3std6ranges3__45__cpo4swapE
	.align		8
        /*0050*/ 	.dword	_ZN40_INTERNAL_89677e4e_4_k_cu_3e7b8329_138954cuda3std6ranges3__45__cpo9iter_moveE
	.align		8
        /*0058*/ 	.dword	_ZN40_INTERNAL_89677e4e_4_k_cu_3e7b8329_138954cute7productE
	.align		8
        /*0060*/ 	.dword	_ZN40_INTERNAL_89677e4e_4_k_cu_3e7b8329_138954cute1_E
	.align		8
        /*0068*/ 	.dword	$str$22
	.align		8
        /*0070*/ 	.dword	$str$23


//--------------------- .text._ZN7cutlass13device_kernelINS_4gemm6kernel13GemmUniversalIN4cute5tupleIJiiiiEEENS1_10collective13CollectiveMmaINS1_34MainloopSm90TmaGmmaWarpSpecializedILi12ENS5_IJNS4_1CILi1EEESB_SB_EEENS1_35KernelTmaWarpSpecializedCooperativeEEENS5_IJNSA_ILi128EEENSA_ILi16EEENSA_ILi64EEEEEENS_6half_tENS5_IJlSB_lEEESJ_SK_NS4_8TiledMMAINS4_8MMA_AtomIJNS4_4SM904GMMA25MMA_64x16x16_F32F16F16_SSILNSO_5MajorE0ELSQ_0ELNSO_7ScaleInE1ELSR_1EEEEEENS4_6LayoutINS5_IJNSA_ILi2EEESB_SB_EEENS5_IJSB_NSA_ILi0EEESX_EEEEENS5_IJNS4_10UnderscoreES10_S10_EEEEENS4_13SM90_TMA_LOADENS4_14ComposedLayoutINS4_7SwizzleILi3ELi4ELi3EEENS4_18smem_ptr_flag_bitsILi16EEENSU_INS5_IJNSA_ILi8EEESH_EEENS5_IJSH_SB_EEEEEEEvNS4_8identityES13_S1D_vS1E_EENS_8epilogue10collective6detail29Sm90TmaWarpSpecializedAdapterINS1H_15DefaultEpilogueISJ_SK_SK_NS1G_6thread17LinearCombinationISJ_Li1EffLNS1L_9ScaleType4KindE0ELNS_15FloatRoundStyleE2ESJ_EENS1_15EpilogueDefaultEEEEEvvEEEEvNT_6ParamsE --------------------------
	.section	.text._ZN7cutlass13device_kernelINS_4gemm6kernel13GemmUniversalIN4cute5tupleIJiiiiEEENS1_10collective13CollectiveMmaINS1_34MainloopSm90TmaGmmaWarpSpecializedILi12ENS5_IJNS4_1CILi1EEESB_SB_EEENS1_35KernelTmaWarpSpecializedCooperativeEEENS5_IJNSA_ILi128EEENSA_ILi16EEENSA_ILi64EEEEEENS_6half_tENS5_IJlSB_lEEESJ_SK_NS4_8TiledMMAINS4_8MMA_AtomIJNS4_4SM904GMMA25MMA_64x16x16_F32F16F16_SSILNSO_5MajorE0ELSQ_0ELNSO_7ScaleInE1ELSR_1EEEEEENS4_6LayoutINS5_IJNSA_ILi2EEESB_SB_EEENS5_IJSB_NSA_ILi0EEESX_EEEEENS5_IJNS4_10UnderscoreES10_S10_EEEEENS4_13SM90_TMA_LOADENS4_14ComposedLayoutINS4_7SwizzleILi3ELi4ELi3EEENS4_18smem_ptr_flag_bitsILi16EEENSU_INS5_IJNSA_ILi8EEESH_EEENS5_IJSH_SB_EEEEEEEvNS4_8identityES13_S1D_vS1E_EENS_8epilogue10collective6detail29Sm90TmaWarpSpecializedAdapterINS1H_15DefaultEpilogueISJ_SK_SK_NS1G_6thread17LinearCombinationISJ_Li1EffLNS1L_9ScaleType4KindE0ELNS_15FloatRoundStyleE2ESJ_EENS1_15EpilogueDefaultEEEEEvvEEEEvNT_6ParamsE,"ax",@progbits
	.align	128
.text._ZN7cutlass13device_kernelINS_4gemm6kernel13GemmUniversalIN4cute5tupleIJiiiiEEENS1_10collective13CollectiveMmaINS1_34MainloopSm90TmaGmmaWarpSpecializedILi12ENS5_IJNS4_1CILi1EEESB_SB_EEENS1_35KernelTmaWarpSpecializedCooperativeEEENS5_IJNSA_ILi128EEENSA_ILi16EEENSA_ILi64EEEEEENS_6half_tENS5_IJlSB_lEEESJ_SK_NS4_8TiledMMAINS4_8MMA_AtomIJNS4_4SM904GMMA25MMA_64x16x16_F32F16F16_SSILNSO_5MajorE0ELSQ_0ELNSO_7ScaleInE1ELSR_1EEEEEENS4_6LayoutINS5_IJNSA_ILi2EEESB_SB_EEENS5_IJSB_NSA_ILi0EEESX_EEEEENS5_IJNS4_10UnderscoreES10_S10_EEEEENS4_13SM90_TMA_LOADENS4_14ComposedLayoutINS4_7SwizzleILi3ELi4ELi3EEENS4_18smem_ptr_flag_bitsILi16EEENSU_INS5_IJNSA_ILi8EEESH_EEENS5_IJSH_SB_EEEEEEEvNS4_8identityES13_S1D_vS1E_EENS_8epilogue10collective6detail29Sm90TmaWarpSpecializedAdapterINS1H_15DefaultEpilogueISJ_SK_SK_NS1G_6thread17LinearCombinationISJ_Li1EffLNS1L_9ScaleType4KindE0ELNS_15FloatRoundStyleE2ESJ_EENS1_15EpilogueDefaultEEEEEvvEEEEvNT_6ParamsE:
        .type           _ZN7cutlass13device_kernelINS_4gemm6kernel13GemmUniversalIN4cute5tupleIJiiiiEEENS1_10collective13CollectiveMmaINS1_34MainloopSm90TmaGmmaWarpSpecializedILi12ENS5_IJNS4_1CILi1EEESB_SB_EEENS1_35KernelTmaWarpSpecializedCooperativeEEENS5_IJNSA_ILi128EEENSA_ILi16EEENSA_ILi64EEEEEENS_6half_tENS5_IJlSB_lEEESJ_SK_NS4_8TiledMMAINS4_8MMA_AtomIJNS4_4SM904GMMA25MMA_64x16x16_F32F16F16_SSILNSO_5MajorE0ELSQ_0ELNSO_7ScaleInE1ELSR_1EEEEEENS4_6LayoutINS5_IJNSA_ILi2EEESB_SB_EEENS5_IJSB_NSA_ILi0EEESX_EEEEENS5_IJNS4_10UnderscoreES10_S10_EEEEENS4_13SM90_TMA_LOADENS4_14ComposedLayoutINS4_7SwizzleILi3ELi4ELi3EEENS4_18smem_ptr_flag_bitsILi16EEENSU_INS5_IJNSA_ILi8EEESH_EEENS5_IJSH_SB_EEEEEEEvNS4_8identityES13_S1D_vS1E_EENS_8epilogue10collective6detail29Sm90TmaWarpSpecializedAdapterINS1H_15DefaultEpilogueISJ_SK_SK_NS1G_6thread17LinearCombinationISJ_Li1EffLNS1L_9ScaleType4KindE0ELNS_15FloatRoundStyleE2ESJ_EENS1_15EpilogueDefaultEEEEEvvEEEEvNT_6ParamsE,@function
        .size           _ZN7cutlass13device_kernelINS_4gemm6kernel13GemmUniversalIN4cute5tupleIJiiiiEEENS1_10collective13CollectiveMmaINS1_34MainloopSm90TmaGmmaWarpSpecializedILi12ENS5_IJNS4_1CILi1EEESB_SB_EEENS1_35KernelTmaWarpSpecializedCooperativeEEENS5_IJNSA_ILi128EEENSA_ILi16EEENSA_ILi64EEEEEENS_6half_tENS5_IJlSB_lEEESJ_SK_NS4_8TiledMMAINS4_8MMA_AtomIJNS4_4SM904GMMA25MMA_64x16x16_F32F16F16_SSILNSO_5MajorE0ELSQ_0ELNSO_7ScaleInE1ELSR_1EEEEEENS4_6LayoutINS5_IJNSA_ILi2EEESB_SB_EEENS5_IJSB_NSA_ILi0EEESX_EEEEENS5_IJNS4_10UnderscoreES10_S10_EEEEENS4_13SM90_TMA_LOADENS4_14ComposedLayoutINS4_7SwizzleILi3ELi4ELi3EEENS4_18smem_ptr_flag_bitsILi16EEENSU_INS5_IJNSA_ILi8EEESH_EEENS5_IJSH_SB_EEEEEEEvNS4_8identityES13_S1D_vS1E_EENS_8epilogue10collective6detail29Sm90TmaWarpSpecializedAdapterINS1H_15DefaultEpilogueISJ_SK_SK_NS1G_6thread17LinearCombinationISJ_Li1EffLNS1L_9ScaleType4KindE0ELNS_15FloatRoundStyleE2ESJ_EENS1_15EpilogueDefaultEEEEEvvEEEEvNT_6ParamsE,(.L_x_99 - _ZN7cutlass13device_kernelINS_4gemm6kernel13GemmUniversalIN4cute5tupleIJiiiiEEENS1_10collective13CollectiveMmaINS1_34MainloopSm90TmaGmmaWarpSpecializedILi12ENS5_IJNS4_1CILi1EEESB_SB_EEENS1_35KernelTmaWarpSpecializedCooperativeEEENS5_IJNSA_ILi128EEENSA_ILi16EEENSA_ILi64EEEEEENS_6half_tENS5_IJlSB_lEEESJ_SK_NS4_8TiledMMAINS4_8MMA_AtomIJNS4_4SM904GMMA25MMA_64x16x16_F32F16F16_SSILNSO_5MajorE0ELSQ_0ELNSO_7ScaleInE1ELSR_1EEEEEENS4_6LayoutINS5_IJNSA_ILi2EEESB_SB_EEENS5_IJSB_NSA_ILi0EEESX_EEEEENS5_IJNS4_10UnderscoreES10_S10_EEEEENS4_13SM90_TMA_LOADENS4_14ComposedLayoutINS4_7SwizzleILi3ELi4ELi3EEENS4_18smem_ptr_flag_bitsILi16EEENSU_INS5_IJNSA_ILi8EEESH_EEENS5_IJSH_SB_EEEEEEEvNS4_8identityES13_S1D_vS1E_EENS_8epilogue10collective6detail29Sm90TmaWarpSpecializedAdapterINS1H_15DefaultEpilogueISJ_SK_SK_NS1G_6thread17LinearCombinationISJ_Li1EffLNS1L_9ScaleType4KindE0ELNS_15FloatRoundStyleE2ESJ_EENS1_15EpilogueDefaultEEEEEvvEEEEvNT_6ParamsE)
        .other          _ZN7cutlass13device_kernelINS_4gemm6kernel13GemmUniversalIN4cute5tupleIJiiiiEEENS1_10collective13CollectiveMmaINS1_34MainloopSm90TmaGmmaWarpSpecializedILi12ENS5_IJNS4_1CILi1EEESB_SB_EEENS1_35KernelTmaWarpSpecializedCooperativeEEENS5_IJNSA_ILi128EEENSA_ILi16EEENSA_ILi64EEEEEENS_6half_tENS5_IJlSB_lEEESJ_SK_NS4_8TiledMMAINS4_8MMA_AtomIJNS4_4SM904GMMA25MMA_64x16x16_F32F16F16_SSILNSO_5MajorE0ELSQ_0ELNSO_7ScaleInE1ELSR_1EEEEEENS4_6LayoutINS5_IJNSA_ILi2EEESB_SB_EEENS5_IJSB_NSA_ILi0EEESX_EEEEENS5_IJNS4_10UnderscoreES10_S10_EEEEENS4_13SM90_TMA_LOADENS4_14ComposedLayoutINS4_7SwizzleILi3ELi4ELi3EEENS4_18smem_ptr_flag_bitsILi16EEENSU_INS5_IJNSA_ILi8EEESH_EEENS5_IJSH_SB_EEEEEEEvNS4_8identityES13_S1D_vS1E_EENS_8epilogue10collective6detail29Sm90TmaWarpSpecializedAdapterINS1H_15DefaultEpilogueISJ_SK_SK_NS1G_6thread17LinearCombinationISJ_Li1EffLNS1L_9ScaleType4KindE0ELNS_15FloatRoundStyleE2ESJ_EENS1_15EpilogueDefaultEEEEEvvEEEEvNT_6ParamsE,@"STO_CUDA_ENTRY STV_DEFAULT"
_ZN7cutlass13device_kernelINS_4gemm6kernel13GemmUniversalIN4cute5tupleIJiiiiEEENS1_10collective13CollectiveMmaINS1_34MainloopSm90TmaGmmaWarpSpecializedILi12ENS5_IJNS4_1CILi1EEESB_SB_EEENS1_35KernelTmaWarpSpecializedCooperativeEEENS5_IJNSA_ILi128EEENSA_ILi16EEENSA_ILi64EEEEEENS_6half_tENS5_IJlSB_lEEESJ_SK_NS4_8TiledMMAINS4_8MMA_AtomIJNS4_4SM904GMMA25MMA_64x16x16_F32F16F16_SSILNSO_5MajorE0ELSQ_0ELNSO_7ScaleInE1ELSR_1EEEEEENS4_6LayoutINS5_IJNSA_ILi2EEESB_SB_EEENS5_IJSB_NSA_ILi0EEESX_EEEEENS5_IJNS4_10UnderscoreES10_S10_EEEEENS4_13SM90_TMA_LOADENS4_14ComposedLayoutINS4_7SwizzleILi3ELi4ELi3EEENS4_18smem_ptr_flag_bitsILi16EEENSU_INS5_IJNSA_ILi8EEESH_EEENS5_IJSH_SB_EEEEEEEvNS4_8identityES13_S1D_vS1E_EENS_8epilogue10collective6detail29Sm90TmaWarpSpecializedAdapterINS1H_15DefaultEpilogueISJ_SK_SK_NS1G_6thread17LinearCombinationISJ_Li1EffLNS1L_9ScaleType4KindE0ELNS_15FloatRoundStyleE2ESJ_EENS1_15EpilogueDefaultEEEEEvvEEEEvNT_6ParamsE:
[----:B------:R-:W0:Y:S01]  /*0000*/  LDC R1, c[0x0][0x28] ;  /* 0x00000a00ff017b82 */ /* 0x000e220000000800 */
[----:B------:R-:W1:Y:S01]  /*0010*/  S2R R23, SR_TID.X ;  /* 0x0000000000177919 */ /* 0x000e620000002100 */
[----:B------:R-:W-:Y:S01]  /*0020*/  ELECT P0, URZ, PT ;  /* 0x00000000003f782f */ /* 0x000fe20003800000 */
[----:B------:R-:W-:Y:S01]  /*0030*/  BSSY B0, `(.L_x_0) ;  /* 0x000000f000007945 */ /* 0x000fe20003800000 */
[--C-:B-1----:R-:W-:Y:S02]  /*0040*/  SHF.R.U32.HI R0, RZ, 0x5, R23.reuse ;  /* 0x00000005ff007819 */ /* 0x102fe40000011617 */
[----:B------:R-:W-:-:S03]  /*0050*/  SHF.R.U32.HI R22, RZ, 0x7, R23 ;  /* 0x00000007ff167819 */ /* 0x000fc60000011617 */
[----:B------:R-:W1:Y:S04]  /*0060*/  SHFL.IDX PT, R3, R0, RZ, 0x1f ;  /* 0x00001fff00037589 */ /* 0x000e6800000e0000 */
[----:B------:R2:W3:Y:S01]  /*0070*/  SHFL.IDX PT, R5, R22, RZ, 0x1f ;  /* 0x00001fff16057589 */ /* 0x0004e200000e0000 */
[----:B-1----:R-:W-:-:S13]  /*0080*/  ISETP.NE.OR P0, PT, R3, RZ, !P0 ;  /* 0x000000ff0300720c */ /* 0x002fda0004705670 */
[----:B0-23--:R-:W-:Y:S05]  /*0090*/  @P0 BRA `(.L_x_1) ;  /* 0x0000000000200947 */ /* 0x00dfea0003800000 */
[----:B------:R-:W-:Y:S02]  /*00a0*/  ULDC.64 UR4, c[0x0][0x198] ;  /* 0x0000660000047ab9 */ /* 0x000fe40000000a00 */
[----:B------:R-:W-:Y:S02]  /*00b0*/  UIADD3 UR6, UP0, UR4, 0xf0, URZ ;  /* 0x000000f004067890 */ /* 0x000fe4000ff1e03f */
[----:B------:R-:W-:Y:S02]  /*00c0*/  UIADD3 UR4, UP1, UR4, 0x1f0, URZ ;  /* 0x000001f004047890 */ /* 0x000fe4000ff3e03f */
[----:B------:R-:W-:Y:S02]  /*00d0*/  UIADD3.X UR7, URZ, UR5, URZ, UP0, !UPT ;  /* 0x000000053f077290 */ /* 0x000fe400087fe43f */
[----:B------:R-:W-:-:S07]  /*00e0*/  UIADD3.X UR5, URZ, UR5, URZ, UP1, !UPT ;  /* 0x000000053f057290 */ /* 0x000fce0008ffe43f */
[----:B------:R0:W-:Y:S02]  /*00f0*/  UTMACCTL.PF [UR6] ;  /* 0x00000000060079b9 */ /* 0x0001e40008040000 */
[----:B------:R0:W-:Y:S02]  /*0100*/  UTMACCTL.PF [UR4] ;  /* 0x00000000040079b9 */ /* 0x0001e40008040000 */
[----:B0-----:R-:W-:Y:S01]  /*0110*/  NOP ;  /* 0x0000000000007918 */ /* 0x001fe20000000000 */
.L_x_1:
[----:B------:R-:W-:Y:S05]  /*0120*/  BSYNC B0 ;  /* 0x0000000000007941 */ /* 0x000fea0003800000 */
.L_x_0:
[----:B------:R-:W0:Y:S02]  /*0130*/  SHFL.IDX PT, R2, R0, RZ, 0x1f ;  /* 0x00001fff00027589 */ /* 0x000e2400000e0000 */
[----:B0-----:R-:W-:-:S13]  /*0140*/  ISETP.NE.AND P0, PT, R2, RZ, PT ;  /* 0x000000ff0200720c */ /* 0x001fda0003f05270 */
[----:B------:R-:W-:Y:S05]  /*0150*/  @P0 BRA `(.L_x_2) ;  /* 0x0000000000a40947 */ /* 0x000fea0003800000 */
[----:B------:R-:W-:Y:S01]  /*0160*/  ELECT P0, URZ, PT ;  /* 0x00000000003f782f */ /* 0x000fe20003800000 */
[----:B------:R-:W-:-:S12]  /*0170*/  BSSY B0, `(.L_x_2) ;  /* 0x0000027000007945 */ /* 0x000fd80003800000 */
[----:B------:R-:W-:Y:S05]  /*0180*/  @!P0 BRA `(.L_x_3) ;  /* 0x0000000000948947 */ /* 0x000fea0003800000 */
[----:B------:R-:W0:Y:S01]  /*0190*/  S2UR UR8, SR_CgaCtaId ;  /* 0x00000000000879c3 */ /* 0x000e220000008800 */
[----:B------:R-:W-:Y:S01]  /*01a0*/  UMOV UR4, 0x400 ;  /* 0x0000040000047882 */ /* 0x000fe20000000000 */
[----:B------:R-:W-:Y:S01]  /*01b0*/  UMOV UR5, 0x1 ;  /* 0x0000000100057882 */ /* 0x000fe20000000000 */
[----:B------:R-:W-:Y:S02]  /*01c0*/  UMOV UR6, 0x100 ;  /* 0x0000010000067882 */ /* 0x000fe40000000000 */
[----:B------:R-:W-:-:S04]  /*01d0*/  UIADD3 UR6, -UR6, 0x100000, URZ ;  /* 0x0010000006067890 */ /* 0x000fc8000fffe13f */
[----:B------:R-:W-:Y:S02]  /*01e0*/  USHF.L.U32 UR7, UR6, 0xb, URZ ;  /* 0x0000000b06077899 */ /* 0x000fe4000800063f */
[----:B------:R-:W-:Y:S02]  /*01f0*/  USHF.L.U32 UR6, UR6, 0x1, URZ ;  /* 0x0000000106067899 */ /* 0x000fe4000800063f */
[----:B0-----:R-:W-:Y:S02]  /*0200*/  ULEA UR8, UR8, UR4, 0x18 ;  /* 0x0000000408087291 */ /* 0x001fe4000f8ec03f */
[----:B------:R-:W-:-:S04]  /*0210*/  UIADD3 UR4, -UR5, 0x100000, URZ ;  /* 0x0010000005047890 */ /* 0x000fc8000fffe13f */
[----:B------:R-:W-:Y:S02]  /*0220*/  USHF.L.U32 UR5, UR4, 0xb, URZ ;  /* 0x0000000b04057899 */ /* 0x000fe4000800063f */
[----:B------:R-:W-:Y:S01]  /*0230*/  USHF.L.U32 UR4, UR4, 0x1, URZ ;  /* 0x0000000104047899 */ /* 0x000fe2000800063f */
[----:B------:R-:W0:Y:S11]  /*0240*/  FENCE.VIEW.ASYNC.S ;  /* 0x00000000000073c6 */ /* 0x000e360000000000 */
[----:B0-----:R0:W1:Y:S01]  /*0250*/  SYNCS.EXCH.64 URZ, [UR8], UR4 ;  /* 0x00000004083f75b2 */ /* 0x0010620008000100 */
[----:B------:R0:W2:Y:S01]  /*0260*/  SYNCS.EXCH.64 URZ, [UR8+0x60], UR6 ;  /* 0x00006006083f75b2 */ /* 0x0000a20008000100 */
[----:B------:R0:W3:Y:S01]  /*0270*/  SYNCS.EXCH.64 URZ, [UR8+0x8], UR4 ;  /* 0x00000804083f75b2 */ /* 0x0000e20008000100 */
[----:B------:R0:W4:Y:S01]  /*0280*/  SYNCS.EXCH.64 URZ, [UR8+0x68], UR6 ;  /* 0x00006806083f75b2 */ /* 0x0001220008000100 */
[----:B------:R0:W0:Y:S01]  /*0290*/  SYNCS.EXCH.64 URZ, [UR8+0x10], UR4 ;  /* 0x00001004083f75b2 */ /* 0x0000220008000100 */
        /* <DEDUP_REMOVED lines=19> */
[----:B-1----:R-:W-:Y:S01]  /*03d0*/  NOP ;  /* 0x0000000000007918 */ /* 0x002fe20000000000 */
.L_x_3:
[----:B0-----:R-:W-:Y:S05]  /*03e0*/  BSYNC B0 ;  /* 0x0000000000007941 */ /* 0x001fea0003800000 */
.L_x_2:
[----:B------:R-:W0:Y:S01]  /*03f0*/  SHFL.IDX PT, R0, R0, RZ, 0x1f ;  /* 0x00001fff00007589 */ /* 0x000e2200000e0000 */
[----:B------:R-:W-:Y:S01]  /*0400*/  ELECT P0, URZ, PT ;  /* 0x00000000003f782f */ /* 0x000fe20003800000 */
[----:B------:R-:W1:Y:S01]  /*0410*/  LDC R19, c[0x0][0x65c] ;  /* 0x00019700ff137b82 */ /* 0x000e620000000800 */
[----:B------:R-:W-:Y:S01]  /*0420*/  SHF.R.S32.HI R6, RZ, 0x1f, R3 ;  /* 0x0000001fff067819 */ /* 0x000fe20000011403 */
[----:B------:R-:W5:Y:S01]  /*0430*/  S2R R4, SR_CTAID.Y ;  /* 0x0000000000047919 */ /* 0x000f620000002600 */
[----:B------:R-:W-:Y:S01]  /*0440*/  UMOV UR4, 0x20 ;  /* 0x0000002000047882 */ /* 0x000fe20000000000 */
[----:B------:R-:W-:Y:S01]  /*0450*/  ISETP.NE.AND P2, PT, R5, RZ, PT ;  /* 0x000000ff0500720c */ /* 0x000fe20003f45270 */
[----:B------:R-:W-:Y:S01]  /*0460*/  NOP ;  /* 0x0000000000007918 */ /* 0x000fe20000000000 */
[----:B------:R-:W2:Y:S01]  /*0470*/  S2R R2, SR_CTAID.X ;  /* 0x0000000000027919 */ /* 0x000ea20000002500 */
[----:B------:R-:W-:Y:S01]  /*0480*/  LEA.HI R6, R6, R3, RZ, 0x2 ;  /* 0x0000000306067211 */ /* 0x000fe200078f10ff */
[----:B------:R-:W-:Y:S01]  /*0490*/  NOP ;  /* 0x0000000000007918 */ /* 0x000fe20000000000 */
[----:B0-----:R-:W-:-:S02]  /*04a0*/  ISETP.NE.OR P0, PT, R0, RZ, !P0 ;  /* 0x000000ff0000720c */ /* 0x001fc40004705670 */
[----:B-1----:R-:W-:-:S04]  /*04b0*/  ISETP.NE.AND P3, PT, R19, 0x1, PT ;  /* 0x000000011300780c */ /* 0x002fc80003f65270 */
[----:B------:R-:W-:Y:S02]  /*04c0*/  P2R R0, PR, RZ, 0x8 ;  /* 0x00000008ff007803 */ /* 0x000fe40000000000 */
[----:B------:R-:W-:-:S05]  /*04d0*/  LOP3.LUT R0, R6, 0xfffffffc, RZ, 0xc0, !PT ;  /* 0xfffffffc06007812 */ /* 0x000fca00078ec0ff */
[----:B------:R-:W-:Y:S01]  /*04e0*/  VOTEU.ALL UP0, P0 ;  /* 0x00000000003f7886 */ /* 0x000fe20000000000 */
[----:B------:R-:W-:Y:S01]  /*04f0*/  IMAD.IADD R0, R3, 0x1, -R0 ;  /* 0x0000000103007824 */ /* 0x000fe200078e0a00 */
[----:B------:R-:W2:Y:S01]  /*0500*/  @P3 LDC R17, c[0x0][0x10] ;  /* 0x00000400ff113b82 */ /* 0x000ea20000000800 */
[----:B------:R-:W-:Y:S01]  /*0510*/  VOTEU.ALL UP1, P0 ;  /* 0x00000000003f7886 */ /* 0x000fe20000020000 */
[----:B-----5:R-:W-:Y:S01]  /*0520*/  @P3 IMAD.MOV.U32 R6, RZ, RZ, R4 ;  /* 0x000000ffff063224 */ /* 0x020fe200078e0004 */
[----:B------:R-:W-:Y:S01]  /*0530*/  @!UP0 UMOV UR6, 0x400 ;  /* 0x0000040000068882 */ /* 0x000fe20000000000 */
[----:B------:R-:W-:-:S04]  /*0540*/  @!UP0 UIADD3 UR4, -UR4, 0x100000, URZ ;  /* 0x0010000004048890 */ /* 0x000fc8000fffe13f */
[----:B------:R-:W-:Y:S02]  /*0550*/  @!UP0 USHF.L.U32 UR5, UR4, 0xb, URZ ;  /* 0x0000000b04058899 */ /* 0x000fe4000800063f */
[----:B------:R-:W-:Y:S01]  /*0560*/  @!UP0 USHF.L.U32 UR4, UR4, 0x1, URZ ;  /* 0x0000000104048899 */ /* 0x000fe2000800063f */
[----:B------:R-:W-:Y:S02]  /*0570*/  @P3 IMAD.MOV.U32 R7, RZ, RZ, RZ ;  /* 0x000000ffff073224 */ /* 0x000fe400078e00ff */
[----:B------:R-:W-:Y:S01]  /*0580*/  IMAD.MOV.U32 R3, RZ, RZ, RZ ;  /* 0x000000ffff037224 */ /* 0x000fe200078e00ff */
[----:B------:R-:W0:Y:S01]  /*0590*/  @!UP0 S2UR UR7, SR_CgaCtaId ;  /* 0x00000000000789c3 */ /* 0x000e220000008800 */
[----:B------:R-:W-:-:S07]  /*05a0*/  @P3 IMAD.MOV.U32 R11, RZ, RZ, RZ ;  /* 0x000000ffff0b3224 */ /* 0x000fce00078e00ff */
[----:B------:R-:W1:Y:S01]  /*05b0*/  @!P3 LDC R9, c[0x0][0xc] ;  /* 0x00000300ff09bb82 */ /* 0x000e620000000800 */
[----:B--2---:R-:W-:-:S04]  /*05c0*/  @P3 IMAD.WIDE.U32 R16, R2, R17, R6 ;  /* 0x0000001102103225 */ /* 0x004fc800078e0006 */
[----:B------:R-:W-:Y:S01]  /*05d0*/  @P3 IMAD.IADD R17, R17, 0x1, R11 ;  /* 0x0000000111113824 */ /* 0x000fe200078e020b */
[----:B0-----:R-:W-:Y:S01]  /*05e0*/  @!UP0 ULEA UR6, UR7, UR6, 0x18 ;  /* 0x0000000607068291 */ /* 0x001fe2000f8ec03f */
[----:B------:R-:W-:Y:S01]  /*05f0*/  VOTEU.ALL UP0, P0 ;  /* 0x00000000003f7886 */ /* 0x000fe20000000000 */
[----:B------:R-:W-:-:S04]  /*0600*/  ISETP.NE.AND P0, PT, R0, 0x3, PT ;  /* 0x000000030000780c */ /* 0x000fc80003f05270 */
[----:B------:R-:W-:Y:S01]  /*0610*/  ISETP.EQ.OR P0, PT, R0, RZ, !P0 ;  /* 0x000000ff0000720c */ /* 0x000fe20004702670 */
[----:B-1----:R-:W-:-:S03]  /*0620*/  @!P3 IMAD.WIDE.U32 R6, R9, R4, R2 ;  /* 0x000000040906b225 */ /* 0x002fc600078e0002 */
[C---:B------:R-:W-:Y:S01]  /*0630*/  ISETP.EQ.AND P0, PT, R5.reuse, RZ, P0 ;  /* 0x000000ff0500720c */ /* 0x040fe20000702270 */
[----:B------:R-:W-:Y:S01]  /*0640*/  VIADD R5, R5, 0xffffffff ;  /* 0xffffffff05057836 */ /* 0x000fe20000000000 */
[----:B------:R-:W0:Y:S02]  /*0650*/  FENCE.VIEW.ASYNC.S ;  /* 0x00000000000073c6 */ /* 0x000e240000000000 */
[----:B0-----:R0:W3:Y:S01]  /*0660*/  @!UP0 SYNCS.EXCH.64 URZ, [UR6+0xd0], UR4 ;  /* 0x0000d004063f85b2 */ /* 0x0010e20008000100 */
[----:B------:R-:W-:Y:S01]  /*0670*/  @!P3 IMAD.MOV.U32 R16, RZ, RZ, R6 ;  /* 0x000000ffff10b224 */ /* 0x000fe200078e0006 */
[----:B------:R-:W-:Y:S01]  /*0680*/  SEL R18, RZ, 0x1, !P0 ;  /* 0x00000001ff127807 */ /* 0x000fe20004000000 */
[----:B------:R-:W-:Y:S01]  /*0690*/  @!P3 IMAD.MOV.U32 R17, RZ, RZ, R7 ;  /* 0x000000ffff11b224 */ /* 0x000fe200078e0007 */
[----:B------:R-:W-:-:S04]  /*06a0*/  ISETP.GE.U32.AND P1, PT, R5, 0x2, PT ;  /* 0x000000020500780c */ /* 0x000fc80003f26070 */
[----:B------:R-:W-:Y:S01]  /*06b0*/  SEL R18, R18, 0x2, P1 ;  /* 0x0000000212127807 */ /* 0x000fe20000800000 */
[----:B------:R0:W3:Y:S01]  /*06c0*/  @!UP1 SYNCS.EXCH.64 URZ, [UR6+0xd8], UR4 ;  /* 0x0000d804063f95b2 */ /* 0x0000e20008000100 */
[----:B------:R-:W-:Y:S01]  /*06d0*/  NOP ;  /* 0x0000000000007918 */ /* 0x000fe20000000000 */
[----:B---34-:R-:W-:Y:S06]  /*06e0*/  BAR.SYNC.DEFER_BLOCKING 0x0 ;  /* 0x0000000000007b1d */ /* 0x018fec0000010000 */
[----:B------:R-:W-:Y:S05]  /*06f0*/  @!P2 BRA `(.L_x_4) ;  /* 0x00000028003ca947 */ /* 0x000fea0003800000 */
[----:B------:R-:W-:-:S13]  /*0700*/  ISETP.GT.U32.AND P0, PT, R5, 0x1, PT ;  /* 0x000000010500780c */ /* 0x000fda0003f04070 */
[----:B0-----:R-:W-:Y:S05]  /*0710*/  @P0 EXIT ;  /* 0x000000000000094d */ /* 0x001fea0003800000 */
[----:B------:R-:W-:Y:S01]  /*0720*/  ULDC.64 UR4, c[0x0][0x650] ;  /* 0x0001940000047ab9 */ /* 0x000fe20000000a00 */
[----:B------:R-:W-:Y:S01]  /*0730*/  PRMT R0, RZ, 0x7610, R0 ;  /* 0x00007610ff007816 */ /* 0x000fe20000000000 */
[----:B------:R-:W-:Y:S01]  /*0740*/  IMAD.MOV.U32 R34, RZ, RZ, -0x1 ;  /* 0xffffffffff227424 */ /* 0x000fe200078e00ff */
[----:B------:R-:W-:Y:S01]  /*0750*/  ISETP.GE.U32.AND P0, PT, R16, UR4, PT ;  /* 0x0000000410007c0c */ /* 0x000fe2000bf06070 */
[----:B------:R-:W-:Y:S02]  /*0760*/  IMAD.MOV.U32 R36, RZ, RZ, -0x1 ;  /* 0xffffffffff247424 */ /* 0x000fe400078e00ff */
[----:B------:R-:W-:Y:S01]  /*0770*/  IMAD.MOV.U32 R35, RZ, RZ, -0x1 ;  /* 0xffffffffff237424 */ /* 0x000fe200078e00ff */
[----:B------:R-:W-:-:S13]  /*0780*/  ISETP.GE.U32.AND.EX P0, PT, R17, UR5, PT, P0 ;  /* 0x0000000511007c0c */ /* 0x000fda000bf06100 */
[----:B------:R-:W-:Y:S05]  /*0790*/  @P0 BRA `(.L_x_5) ;  /* 0x0000000400580947 */ /* 0x000fea0003800000 */
[----:B------:R-:W0:Y:S01]  /*07a0*/  LDC.64 R14, c[0x0][0x628] ;  /* 0x00018a00ff0e7b82 */ /* 0x000e220000000a00 */
[----:B------:R-:W-:Y:S02]  /*07b0*/  IMAD.MOV.U32 R6, RZ, RZ, R16 ;  /* 0x000000ffff067224 */ /* 0x000fe400078e0010 */
[----:B------:R-:W-:-:S05]  /*07c0*/  IMAD.MOV.U32 R7, RZ, RZ, R17 ;  /* 0x000000ffff077224 */ /* 0x000fca00078e0011 */
[----:B------:R-:W1:Y:S08]  /*07d0*/  LDC R0, c[0x0][0x630] ;  /* 0x00018c00ff007b82 */ /* 0x000e700000000800 */
[----:B------:R-:W2:Y:S01]  /*07e0*/  LDC.64 R20, c[0x0][0x620] ;  /* 0x00018800ff147b82 */ /* 0x000ea20000000a00 */
[----:B0-----:R-:W-:-:S04]  /*07f0*/  ISETP.NE.U32.AND P0, PT, R14, RZ, PT ;  /* 0x000000ff0e00720c */ /* 0x001fc80003f05070 */
[----:B------:R-:W-:-:S13]  /*0800*/  ISETP.NE.AND.EX P0, PT, R15, RZ, PT, P0 ;  /* 0x000000ff0f00720c */ /* 0x000fda0003f05300 */
[----:B-12---:R-:W-:Y:S05]  /*0810*/  @!P0 BRA `(.L_x_6) ;  /* 0x0000000000288947 */ /* 0x006fea0003800000 */
[----:B------:R-:W0:Y:S02]  /*0820*/  LDC R5, c[0x0][0x634] ;  /* 0x00018d00ff057b82 */ /* 0x000e240000000800 */
[----:B0-----:R-:W-:-:S05]  /*0830*/  IADD3 R5, P0, R16, R5, RZ ;  /* 0x0000000510057210 */ /* 0x001fca0007f1e0ff */
[----:B------:R-:W-:-:S04]  /*0840*/  IMAD.X R13, RZ, RZ, R17, P0 ;  /* 0x000000ffff0d7224 */ /* 0x000fc800000e0611 */
[----:B------:R-:W-:-:S04]  /*0850*/  IMAD.WIDE.U32 R6, R13, R14, RZ ;  /* 0x0000000e0d067225 */ /* 0x000fc800078e00ff */
[----:B------:R-:W-:-:S04]  /*0860*/  IMAD.WIDE.U32 R8, P0, R5, R15, R6 ;  /* 0x0000000f05087225 */ /* 0x000fc80007800006 */
[----:B------:R-:W-:-:S04]  /*0870*/  IMAD.WIDE.U32 R6, R5, R14, RZ ;  /* 0x0000000e05067225 */ /* 0x000fc800078e00ff */
[----:B------:R-:W-:Y:S01]  /*0880*/  IMAD.X R11, RZ, RZ, RZ, P0 ;  /* 0x000000ffff0b7224 */ /* 0x000fe200000e06ff */
[----:B------:R-:W-:Y:S01]  /*0890*/  IADD3 RZ, P0, R7, R8, RZ ;  /* 0x0000000807ff7210 */ /* 0x000fe20007f1e0ff */
[----:B------:R-:W-:-:S04]  /*08a0*/  IMAD.MOV.U32 R10, RZ, RZ, R9 ;  /* 0x000000ffff0a7224 */ /* 0x000fc800078e0009 */
[----:B------:R-:W-:-:S08]  /*08b0*/  IMAD.WIDE.U32.X R6, R13, R15, R10, P0 ;  /* 0x0000000f0d067225 */ /* 0x000fd000000e040a */
.L_x_6:
[-CC-:B------:R-:W-:Y:S01]  /*08c0*/  SHF.R.U64 R35, R6, R0.reuse, R7.reuse ;  /* 0x0000000006237219 */ /* 0x180fe20000001207 */
[----:B------:R-:W0:Y:S01]  /*08d0*/  LDC.64 R26, c[0x0][0x640] ;  /* 0x00019000ff1a7b82 */ /* 0x000e220000000a00 */
[----:B------:R-:W-:Y:S01]  /*08e0*/  SHF.R.U32.HI R3, RZ, R0, R7 ;  /* 0x00000000ff037219 */ /* 0x000fe20000011607 */
[----:B------:R-:W-:Y:S01]  /*08f0*/  ULDC UR4, c[0x0][0x150] ;  /* 0x0000540000047ab9 */ /* 0x000fe20000000800 */
[----:B------:R-:W-:Y:S02]  /*0900*/  IADD3 R5, P0, RZ, -R35, RZ ;  /* 0x80000023ff057210 */ /* 0x000fe40007f1e0ff */
[----:B------:R-:W-:-:S03]  /*0910*/  I2FP.F32.U32 R0, R2 ;  /* 0x0000000200007245 */ /* 0x000fc60000201000 */
[----:B------:R-:W-:Y:S01]  /*0920*/  IMAD.X R9, RZ, RZ, ~R3, P0 ;  /* 0x000000ffff097224 */ /* 0x000fe200000e0e03 */
[----:B------:R-:W1:Y:S01]  /*0930*/  LDC R10, c[0x0][0x618] ;  /* 0x00018600ff0a7b82 */ /* 0x000e620000000800 */
[----:B------:R-:W-:Y:S01]  /*0940*/  FMUL R0, R0, UR4 ;  /* 0x0000000400007c20 */ /* 0x000fe20008400000 */
[----:B------:R-:W-:Y:S01]  /*0950*/  IMAD.WIDE.U32 R6, R5, R20, R16 ;  /* 0x0000001405067225 */ /* 0x000fe200078e0010 */
[----:B------:R-:W-:-:S03]  /*0960*/  ULDC UR4, c[0x0][0x154] ;  /* 0x0000550000047ab9 */ /* 0x000fc60000000800 */
[----:B------:R-:W-:Y:S01]  /*0970*/  IMAD R8, R9, R20, RZ ;  /* 0x0000001409087224 */ /* 0x000fe200078e02ff */
[----:B------:R-:W2:Y:S01]  /*0980*/  F2I.U32.TRUNC.NTZ R0, R0 ;  /* 0x0000000000007305 */ /* 0x000ea2000020f000 */
[----:B------:R-:W3:Y:S02]  /*0990*/  LDC R3, c[0x0][0x144] ;  /* 0x00005100ff037b82 */ /* 0x000ee40000000800 */
[----:B------:R-:W-:-:S04]  /*09a0*/  IMAD R5, R5, R21, R8 ;  /* 0x0000001505057224 */ /* 0x000fc800078e0208 */
[----:B------:R-:W-:Y:S01]  /*09b0*/  IMAD.IADD R7, R7, 0x1, R5 ;  /* 0x0000000107077824 */ /* 0x000fe200078e0205 */
[----:B0-----:R-:W-:Y:S01]  /*09c0*/  ISETP.NE.U32.AND P0, PT, R26, RZ, PT ;  /* 0x000000ff1a00720c */ /* 0x001fe20003f05070 */
[----:B------:R-:W0:Y:S01]  /*09d0*/  LDC R9, c[0x0][0x608] ;  /* 0x00018200ff097b82 */ /* 0x000e220000000800 */
[----:B------:R-:W-:Y:S02]  /*09e0*/  I2FP.F32.U32 R5, R4 ;  /* 0x0000000400057245 */ /* 0x000fe40000201000 */
[----:B------:R-:W-:Y:S01]  /*09f0*/  ISETP.NE.AND.EX P0, PT, R27, RZ, PT, P0 ;  /* 0x000000ff1b00720c */ /* 0x000fe20003f05300 */
[----:B--2---:R-:W-:-:S04]  /*0a00*/  IMAD.MOV R8, RZ, RZ, -R0 ;  /* 0x000000ffff087224 */ /* 0x004fc800078e0a00 */
[----:B------:R-:W2:Y:S01]  /*0a10*/  LDC R14, c[0x0][0x658] ;  /* 0x00019600ff0e7b82 */ /* 0x000ea20000000800 */
[-CC-:B-1----:R-:W-:Y:S02]  /*0a20*/  SHF.R.U64 R21, R6, R10.reuse, R7.reuse ;  /* 0x0000000a06157219 */ /* 0x182fe40000001207 */
[----:B------:R-:W-:Y:S01]  /*0a30*/  SHF.R.U32.HI R6, RZ, R10, R7 ;  /* 0x0000000aff067219 */ /* 0x000fe20000011607 */
[----:B------:R-:W-:-:S04]  /*0a40*/  IMAD.MOV.U32 R7, RZ, RZ, -0x1 ;  /* 0xffffffffff077424 */ /* 0x000fc800078e00ff */
[----:B------:R-:W1:Y:S01]  /*0a50*/  LDC R13, c[0x0][0x148] ;  /* 0x00005200ff0d7b82 */ /* 0x000e620000000800 */
[----:B---3--:R-:W-:Y:S02]  /*0a60*/  IMAD R0, R3, R8, R2 ;  /* 0x0000000803007224 */ /* 0x008fe400078e0202 */
[----:B------:R-:W-:-:S04]  /*0a70*/  FMUL R3, R5, UR4 ;  /* 0x0000000405037c20 */ /* 0x000fc80008400000 */
[----:B------:R3:W4:Y:S01]  /*0a80*/  F2I.U32.TRUNC.NTZ R11, R3 ;  /* 0x00000003000b7305 */ /* 0x000722000020f000 */
[----:B------:R-:W1:Y:S01]  /*0a90*/  LDC R25, c[0x0][0x600] ;  /* 0x00018000ff197b82 */ /* 0x000e620000000800 */
[-CC-:B0-----:R-:W-:Y:S02]  /*0aa0*/  SHF.R.U64 R12, R21, R9.reuse, R6.reuse ;  /* 0x00000009150c7219 */ /* 0x181fe40000001206 */
[----:B------:R-:W-:Y:S01]  /*0ab0*/  SHF.R.U32.HI R5, RZ, R9, R6 ;  /* 0x00000009ff057219 */ /* 0x000fe20000011606 */
[----:B------:R-:W-:-:S04]  /*0ac0*/  IMAD.MOV.U32 R9, RZ, RZ, 0x1 ;  /* 0x00000001ff097424 */ /* 0x000fc800078e00ff */
[----:B------:R-:W0:Y:S01]  /*0ad0*/  LDC R20, c[0x0][0x648] ;  /* 0x00019200ff147b82 */ /* 0x000e220000000800 */
[-C--:B--2---:R-:W-:Y:S02]  /*0ae0*/  SHF.L.U32 R2, R7, R14.reuse, RZ ;  /* 0x0000000e07027219 */ /* 0x084fe400000006ff */
[-CC-:B------:R-:W-:Y:S02]  /*0af0*/  SHF.R.U64 R28, R12, R14.reuse, R5.reuse ;  /* 0x0000000e0c1c7219 */ /* 0x180fe40000001205 */
[----:B------:R-:W-:Y:S02]  /*0b00*/  SHF.R.U32.HI R15, RZ, R14, R5 ;  /* 0x0000000eff0f7219 */ /* 0x000fe40000011605 */
[----:B------:R-:W-:Y:S01]  /*0b10*/  LOP3.LUT R5, RZ, R2, RZ, 0x33, !PT ;  /* 0x00000002ff057212 */ /* 0x000fe200078e33ff */
[----:B------:R-:W2:Y:S01]  /*0b20*/  LDC R24, c[0x0][0x638] ;  /* 0x00018e00ff187b82 */ /* 0x000ea20000000800 */
[----:B------:R-:W-:Y:S01]  /*0b30*/  SHF.L.U32 R10, R9, R14, RZ ;  /* 0x0000000e090a7219 */ /* 0x000fe200000006ff */
[----:B------:R-:W-:-:S02]  /*0b40*/  IMAD.MOV.U32 R2, RZ, RZ, R28 ;  /* 0x000000ffff027224 */ /* 0x000fc400078e001c */
[----:B---3--:R-:W-:-:S04]  /*0b50*/  IMAD.MOV.U32 R3, RZ, RZ, R15 ;  /* 0x000000ffff037224 */ /* 0x008fc800078e000f */
[----:B------:R-:W3:Y:S01]  /*0b60*/  LDC R34, c[0x0][0x610] ;  /* 0x00018400ff227b82 */ /* 0x000ee20000000800 */
[----:B-1--4-:R-:W-:Y:S05]  /*0b70*/  @!P0 BRA `(.L_x_7) ;  /* 0x0000000000288947 */ /* 0x012fea0003800000 */
[----:B------:R-:W1:Y:S02]  /*0b80*/  LDC R9, c[0x0][0x64c] ;  /* 0x00019300ff097b82 */ /* 0x000e640000000800 */
[----:B-1----:R-:W-:-:S05]  /*0b90*/  IADD3 R9, P0, R28, R9, RZ ;  /* 0x000000091c097210 */ /* 0x002fca0007f1e0ff */
        /* <DEDUP_REMOVED lines=8> */
.L_x_7:
[----:B0-----:R-:W-:Y:S01]  /*0c20*/  SHF.R.U64 R3, R2, R20, R3 ;  /* 0x0000001402037219 */ /* 0x001fe20000001203 */
[----:B------:R-:W-:Y:S01]  /*0c30*/  VIADD R2, R25, 0xffffffff ;  /* 0xffffffff19027836 */ /* 0x000fe20000000000 */
[----:B------:R-:W-:Y:S01]  /*0c40*/  LOP3.LUT R12, R12, R5, RZ, 0xc0, !PT ;  /* 0x000000050c0c7212 */ /* 0x000fe200078ec0ff */
[----:B------:R-:W-:Y:S02]  /*0c50*/  IMAD.MOV R11, RZ, RZ, -R11 ;  /* 0x000000ffff0b7224 */ /* 0x000fe400078e0a0b */
[----:B------:R-:W-:Y:S01]  /*0c60*/  IMAD.MOV R5, RZ, RZ, -R3 ;  /* 0x000000ffff057224 */ /* 0x000fe200078e0a03 */
[----:B------:R-:W-:Y:S01]  /*0c70*/  LOP3.LUT R21, R21, R2, RZ, 0xc0, !PT ;  /* 0x0000000215157212 */ /* 0x000fe200078ec0ff */
[----:B------:R-:W-:Y:S02]  /*0c80*/  @P3 IMAD R0, R13, R11, R4 ;  /* 0x0000000b0d003224 */ /* 0x000fe400078e0204 */
[----:B------:R-:W-:Y:S02]  /*0c90*/  IMAD R3, R10, R3, R12 ;  /* 0x000000030a037224 */ /* 0x000fe400078e020c */
[----:B--2---:R-:W-:-:S02]  /*0ca0*/  IMAD R2, R5, R24, R28 ;  /* 0x0000001805027224 */ /* 0x004fc400078e021c */
[----:B---3--:R-:W-:Y:S02]  /*0cb0*/  IMAD R34, R3, R34, R0 ;  /* 0x0000002203227224 */ /* 0x008fe400078e0200 */
[----:B------:R-:W-:Y:S02]  /*0cc0*/  IMAD R3, R2, R25, R21 ;  /* 0x0000001902037224 */ /* 0x000fe400078e0215 */
[----:B------:R-:W-:-:S03]  /*0cd0*/  IMAD.MOV.U32 R0, RZ, RZ, 0x1 ;  /* 0x00000001ff007424 */ /* 0x000fc600078e00ff */
[----:B------:R-:W-:Y:S02]  /*0ce0*/  SEL R36, R3, R34, !P3 ;  /* 0x0000002203247207 */ /* 0x000fe40005800000 */
[----:B------:R-:W-:-:S07]  /*0cf0*/  SEL R34, R34, R3, !P3 ;  /* 0x0000000322227207 */ /* 0x000fce0005800000 */
.L_x_5:
[----:B------:R-:W-:-:S08]  /*0d00*/  NOP ;  /* 0x0000000000007918 */ /* 0x000fd00000000000 */
[----:B------:R-:W0:Y:S02]  /*0d10*/  USETMAXREG.TRY_ALLOC.CTAPOOL UP0, 0xe8 ;  /* 0x000000e8000079c8 */ /* 0x000e240008000600 */
[----:B0-----:R-:W-:-:S13]  /*0d20*/  PLOP3.LUT P0, PT, PT, PT, UP0, 0x80, 0x0 ;  /* 0x000000000000781c */ /* 0x001fda0003f0f008 */
[----:B------:R-:W-:Y:S05]  /*0d30*/  @!P0 BRA `(.L_x_5) ;  /* 0xfffffffc00f08947 */ /* 0x000fea000383ffff */
[----:B------:R-:W-:Y:S01]  /*0d40*/  ULDC.64 UR4, c[0x0][0x598] ;  /* 0x0001660000047ab9 */ /* 0x000fe20000000a00 */
[----:B------:R-:W-:Y:S01]  /*0d50*/  ULDC.64 UR36, c[0x0][0x208] ;  /* 0x0000820000247ab9 */ /* 0x000fe20000000a00 */
[----:B------:R-:W-:-:S04]  /*0d60*/  ISETP.NE.U32.AND P0, PT, RZ, UR4, PT ;  /* 0x00000004ff007c0c */ /* 0x000fc8000bf05070 */
[----:B------:R-:W-:-:S13]  /*0d70*/  ISETP.NE.AND.EX P0, PT, RZ, UR5, PT, P0 ;  /* 0x00000005ff007c0c */ /* 0x000fda000bf05300 */
[----:B------:R-:W-:Y:S05]  /*0d80*/  @!P0 BRA `(.L_x_8) ;  /* 0x00000000001c8947 */ /* 0x000fea0003800000 */
[----:B------:R-:W0:Y:S02]  /*0d90*/  LDC.64 R2, c[0x0][0x598] ;  /* 0x00016600ff027b82 */ /* 0x000e240000000a00 */
[----:B0-----:R-:W2:Y:S02]  /*0da0*/  LDG.E.64 R2, desc[UR36][R2.64] ;  /* 0x0000002402027981 */ /* 0x001ea4000c1e1b00 */
[----:B--2---:R-:W-:-:S04]  /*0db0*/  ISETP.NE.U32.AND P0, PT, R2, RZ, PT ;  /* 0x000000ff0200720c */ /* 0x004fc80003f05070 */
[----:B------:R-:W-:-:S13]  /*0dc0*/  ISETP.NE.AND.EX P0, PT, R3, RZ, PT, P0 ;  /* 0x000000ff0300720c */ /* 0x000fda0003f05300 */
[----:B------:R-:W-:Y:S05]  /*0dd0*/  @!P0 BRA `(.L_x_8) ;  /* 0x0000000000088947 */ /* 0x000fea0003800000 */
[----:B------:R0:W5:Y:S01]  /*0de0*/  LD.E R32, desc[UR36][R2.64] ;  /* 0x0000002402207980 */ /* 0x000162000c101900 */
[----:B------:R-:W-:Y:S05]  /*0df0*/  BRA `(.L_x_9) ;  /* 0x0000000000247947 */ /* 0x000fea0003800000 */
.L_x_8:
[----:B------:R-:W-:Y:S02]  /*0e00*/  ULDC.64 UR4, c[0x0][0x588] ;  /* 0x0001620000047ab9 */ /* 0x000fe40000000a00 */
[----:B------:R-:W-:-:S04]  /*0e10*/  ISETP.NE.U32.AND P0, PT, RZ, UR4, PT ;  /* 0x00000004ff007c0c */ /* 0x000fc8000bf05070 */
[----:B------:R-:W-:-:S13]  /*0e20*/  ISETP.NE.AND.EX P0, PT, RZ, UR5, PT, P0 ;  /* 0x00000005ff007c0c */ /* 0x000fda000bf05300 */
[----:B------:R-:W-:Y:S05]  /*0e30*/  @!P0 BRA `(.L_x_10) ;  /* 0x00000000000c8947 */ /* 0x000fea0003800000 */
[----:B------:R-:W0:Y:S02]  /*0e40*/  LDC.64 R32, c[0x0][0x588] ;  /* 0x00016200ff207b82 */ /* 0x000e240000000a00 */
[----:B0-----:R1:W5:Y:S01]  /*0e50*/  LDG.E R32, desc[UR36][R32.64] ;  /* 0x0000002420207981 */ /* 0x001362000c1e1900 */
[----:B------:R-:W-:Y:S05]  /*0e60*/  BRA `(.L_x_9) ;  /* 0x0000000000087947 */ /* 0x000fea0003800000 */
.L_x_10:
[----:B------:R-:W-:Y:S02]  /*0e70*/  ULDC UR4, c[0x0][0x580] ;  /* 0x0001600000047ab9 */ /* 0x000fe40000000800 */
[----:B------:R-:W-:-:S07]  /*0e80*/  IMAD.U32 R32, RZ, RZ, UR4 ;  /* 0x00000004ff207e24 */ /* 0x000fce000f8e00ff */
.L_x_9:
[----:B------:R-:W-:Y:S02]  /*0e90*/  ULDC.64 UR4, c[0x0][0x5a0] ;  /* 0x0001680000047ab9 */ /* 0x000fe40000000a00 */
[----:B------:R-:W-:-:S04]  /*0ea0*/  ISETP.NE.U32.AND P0, PT, RZ, UR4, PT ;  /* 0x00000004ff007c0c */ /* 0x000fc8000bf05070 */
[----:B------:R-:W-:-:S13]  /*0eb0*/  ISETP.NE.AND.EX P0, PT, RZ, UR5, PT, P0 ;  /* 0x00000005ff007c0c */ /* 0x000fda000bf05300 */
[----:B------:R-:W-:Y:S05]  /*0ec0*/  @!P0 BRA `(.L_x_11) ;  /* 0x00000000001c8947 */ /* 0x000fea0003800000 */
[----:B0-----:R-:W0:Y:S02]  /*0ed0*/  LDC.64 R2, c[0x0][0x5a0] ;  /* 0x00016800ff027b82 */ /* 0x001e240000000a00 */
[----:B0-----:R-:W2:Y:S02]  /*0ee0*/  LDG.E.64 R2, desc[UR36][R2.64] ;  /* 0x0000002402027981 */ /* 0x001ea4000c1e1b00 */
[----:B--2---:R-:W-:-:S04]  /*0ef0*/  ISETP.NE.U32.AND P0, PT, R2, RZ, PT ;  /* 0x000000ff0200720c */ /* 0x004fc80003f05070 */
[----:B------:R-:W-:-:S13]  /*0f00*/  ISETP.NE.AND.EX P0, PT, R3, RZ, PT, P0 ;  /* 0x000000ff0300720c */ /* 0x000fda0003f05300 */
[----:B------:R-:W-:Y:S05]  /*0f10*/  @!P0 BRA `(.L_x_11) ;  /* 0x0000000000088947 */ /* 0x000fea0003800000 */
[----:B-1----:R0:W5:Y:S01]  /*0f20*/  LD.E R33, desc[UR36][R2.64] ;  /* 0x0000002402217980 */ /* 0x002162000c101900 */
[----:B------:R-:W-:Y:S05]  /*0f30*/  BRA `(.L_x_12) ;  /* 0x0000000000247947 */ /* 0x000fea0003800000 */
.L_x_11:
[----:B------:R-:W-:Y:S02]  /*0f40*/  ULDC.64 UR4, c[0x0][0x590] ;  /* 0x0001640000047ab9 */ /* 0x000fe40000000a00 */
[----:B------:R-:W-:-:S04]  /*0f50*/  ISETP.NE.U32.AND P0, PT, RZ, UR4, PT ;  /* 0x00000004ff007c0c */ /* 0x000fc8000bf05070 */
[----:B------:R-:W-:-:S13]  /*0f60*/  ISETP.NE.AND.EX P0, PT, RZ, UR5, PT, P0 ;  /* 0x00000005ff007c0c */ /* 0x000fda000bf05300 */
[----:B------:R-:W-:Y:S05]  /*0f70*/  @!P0 BRA `(.L_x_13) ;  /* 0x00000000000c8947 */ /* 0x000fea0003800000 */
[----:B0-----:R-:W1:Y:S02]  /*0f80*/  LDC.64 R2, c[0x0][0x590] ;  /* 0x00016400ff027b82 */ /* 0x001e640000000a00 */
[----:B-1----:R1:W5:Y:S01]  /*0f90*/  LDG.E R33, desc[UR36][R2.64] ;  /* 0x0000002402217981 */ /* 0x002362000c1e1900 */
[----:B------:R-:W-:Y:S05]  /*0fa0*/  BRA `(.L_x_12) ;  /* 0x0000000000087947 */ /* 0x000fea0003800000 */
.L_x_13:
[----:B------:R-:W-:Y:S02]  /*0fb0*/  ULDC UR4, c[0x0][0x584] ;  /* 0x0001610000047ab9 */ /* 0x000fe40000000800 */
[----:B-1----:R-:W-:-:S07]  /*0fc0*/  IMAD.U32 R33, RZ, RZ, UR4 ;  /* 0x00000004ff217e24 */ /* 0x002fce000f8e00ff */
.L_x_12:
[----:B------:R-:W-:-:S13]  /*0fd0*/  LOP3.LUT P0, RZ, R0, 0xff, RZ, 0xc0, !PT ;  /* 0x000000ff00ff7812 */ /* 0x000fda000780c0ff */
[----:B------:R-:W-:Y:S05]  /*0fe0*/  @!P0 EXIT ;  /* 0x000000000000894d */ /* 0x000fea0003800000 */
[----:B------:R-:W-:Y:S01]  /*0ff0*/  ULDC UR4, c[0x0][0x28c] ;  /* 0x0000a30000047ab9 */ /* 0x000fe20000000800 */
[----:B------:R-:W-:Y:S01]  /*1000*/  LOP3.LUT R38, R18, 0x1, RZ, 0xfc, !PT ;  /* 0x0000000112267812 */ /* 0x000fe200078efcff */
[----:B------:R-:W-:Y:S01]  /*1010*/  UIADD3 UR4, UR4, 0x3f, URZ ;  /* 0x0000003f04047890 */ /* 0x000fe2000fffe03f */
[----:B------:R-:W-:Y:S01]  /*1020*/  UMOV UR38, URZ ;  /* 0x0000003f00267c82 */ /* 0x000fe20008000000 */
[----:B------:R-:W-:Y:S02]  /*1030*/  UMOV UR39, URZ ;  /* 0x0000003f00277c82 */ /* 0x000fe40008000000 */
[----:B------:R-:W-:-:S04]  /*1040*/  USHF.R.S32.HI UR5, URZ, 0x1f, UR4 ;  /* 0x0000001f3f057899 */ /* 0x000fc80008011404 */
[----:B------:R-:W-:-:S04]  /*1050*/  ULEA.HI UR5, UR5, UR4, URZ, 0x6 ;  /* 0x0000000405057291 */ /* 0x000fc8000f8f303f */
[----:B------:R-:W-:-:S12]  /*1060*/  USHF.R.S32.HI UR40, URZ, 0x6, UR5 ;  /* 0x000000063f287899 */ /* 0x000fd80008011405 */
.L_x_47:
[----:B------:R-:W-:Y:S01]  /*1070*/  LOP3.LUT R0, R23, 0x80, RZ, 0xc0, !PT ;  /* 0x0000008017007812 */ /* 0x000fe200078ec0ff */
[----:B--2---:R-:W2:Y:S01]  /*1080*/  S2UR UR7, SR_CgaCtaId ;  /* 0x00000000000779c3 */ /* 0x004ea20000008800 */
[----:B------:R-:W-:Y:S02]  /*1090*/  UMOV UR6, 0x400 ;  /* 0x0000040000067882 */ /* 0x000fe40000000000 */
[----:B------:R-:W-:-:S06]  /*10a0*/  SHF.R.U32.HI R0, RZ, 0x7, R0 ;  /* 0x00000007ff007819 */ /* 0x000fcc0000011600 */
[----:B---3--:R-:W3:Y:S01]  /*10b0*/  SHFL.IDX PT, R0, R0, RZ, 0x1f ;  /* 0x00001fff00007589 */ /* 0x008ee200000e0000 */
[----:B--2---:R-:W-:Y:S01]  /*10c0*/  ULEA UR42, UR7, UR6, 0x18 ;  /* 0x00000006072a7291 */ /* 0x004fe2000f8ec03f */
[----:B---3--:R-:W-:-:S13]  /*10d0*/  R2UR UR4, R0 ;  /* 0x00000000000472ca */ /* 0x008fda00000e0000 */
[----:B------:R-:W-:-:S04]  /*10e0*/  ULEA.HI UR5, UR4, UR4, URZ, 0x1 ;  /* 0x0000000404057291 */ /* 0x000fc8000f8f083f */
[----:B------:R-:W-:-:S04]  /*10f0*/  ULOP3.LUT UR5, UR5, 0x7fffe, URZ, 0xc0, !UPT ;  /* 0x0007fffe05057892 */ /* 0x000fc8000f8ec03f */
[----:B------:R-:W-:-:S03]  /*1100*/  UIADD3 UR5, UR4, -UR5, URZ ;  /* 0x8000000504057290 */ /* 0x000fc6000fffe03f */
[----:B------:R-:W-:Y:S01]  /*1110*/  ULDC UR4, c[0x0][0x28c] ;  /* 0x0000a30000047ab9 */ /* 0x000fe20000000800 */
[----:B------:R-:W-:Y:S01]  /*1120*/  ULEA UR5, UR5, UR42, 0xd ;  /* 0x0000002a05057291 */ /* 0x000fe2000f8e683f */
[----:B------:R-:W-:-:S03]  /*1130*/  ISETP.LT.AND P0, PT, RZ, UR4, PT ;  /* 0x00000004ff007c0c */ /* 0x000fc6000bf01270 */
[----:B------:R-:W-:-:S04]  /*1140*/  UIADD3 UR5, UR5, 0x180, URZ ;  /* 0x0000018005057890 */ /* 0x000fc8000fffe03f */
[----:B------:R-:W-:-:S04]  /*1150*/  USHF.R.U32.HI UR5, URZ, 0x4, UR5 ;  /* 0x000000043f057899 */ /* 0x000fc80008011605 */
[----:B------:R-:W-:Y:S02]  /*1160*/  ULOP3.LUT UR41, UR5, 0x3fff, URZ, 0xc0, !UPT ;  /* 0x00003fff05297892 */ /* 0x000fe4000f8ec03f */
[----:B-1--45:R-:W-:Y:S10]  /*1170*/  @P0 BRA `(.L_x_14) ;  /* 0x0000000000400947 */ /* 0x032ff40003800000 */
[----:B------:R-:W-:Y:S01]  /*1180*/  MOV R0, 0x0 ;  /* 0x0000000000007802 */ /* 0x000fe20000000f00 */
[----:B------:R-:W-:Y:S01]  /*1190*/  ULDC.64 UR4, c[0x4][0x68] ;  /* 0x01001a0000047ab9 */ /* 0x000fe20000000a00 */
[----:B------:R-:W-:Y:S01]  /*11a0*/  ULDC.64 UR6, c[0x4][0x8] ;  /* 0x0100020000067ab9 */ /* 0x000fe20000000a00 */
[----:B------:R-:W-:Y:S01]  /*11b0*/  IMAD.U32 R4, RZ, RZ, UR4 ;  /* 0x00000004ff047e24 */ /* 0x000fe2000f8e00ff */
[----:B01----:R0:W1:Y:S01]  /*11c0*/  LDC.64 R2, c[0x4][R0] ;  /* 0x0100000000027b82 */ /* 0x0030620000000a00 */
[----:B------:R-:W-:Y:S01]  /*11d0*/  IMAD.U32 R5, RZ, RZ, UR5 ;  /* 0x00000005ff057e24 */ /* 0x000fe2000f8e00ff */
[----:B------:R-:W-:Y:S01]  /*11e0*/  ULDC.64 UR4, c[0x4][0x70] ;  /* 0x01001c0000047ab9 */ /* 0x000fe20000000a00 */
[----:B------:R-:W-:Y:S02]  /*11f0*/  IMAD.U32 R10, RZ, RZ, UR6 ;  /* 0x00000006ff0a7e24 */ /* 0x000fe4000f8e00ff */
[----:B------:R-:W-:Y:S02]  /*1200*/  IMAD.U32 R6, RZ, RZ, UR4 ;  /* 0x00000004ff067e24 */ /* 0x000fe4000f8e00ff */
[----:B------:R-:W-:-:S02]  /*1210*/  IMAD.U32 R7, RZ, RZ, UR5 ;  /* 0x00000005ff077e24 */ /* 0x000fc4000f8e00ff */
[----:B------:R-:W-:Y:S02]  /*1220*/  IMAD.U32 R11, RZ, RZ, UR7 ;  /* 0x00000007ff0b7e24 */ /* 0x000fe4000f8e00ff */
[----:B------:R-:W-:Y:S02]  /*1230*/  IMAD.MOV.U32 R8, RZ, RZ, 0x1e1 ;  /* 0x000001e1ff087424 */ /* 0x000fe400078e00ff */
[----:B------:R-:W-:Y:S02]  /*1240*/  IMAD.MOV.U32 R12, RZ, RZ, 0x1 ;  /* 0x00000001ff0c7424 */ /* 0x000fe400078e00ff */
[----:B0-----:R-:W-:-:S07]  /*1250*/  IMAD.MOV.U32 R13, RZ, RZ, RZ ;  /* 0x000000ffff0d7224 */ /* 0x001fce00078e00ff */
[----:B------:R-:W-:-:S07]  /*1260*/  LEPC R20, `(.L_x_14) ;  /* 0x000000001014794e */ /* 0x000fce0000000000 */
[----:B-1---5:R-:W-:Y:S05]  /*1270*/  CALL.ABS.NOINC R2 ;  /* 0x0000000002007343 */ /* 0x022fea0003c00000 */
.L_x_14:
[----:B------:R-:W-:-:S13]  /*1280*/  ISETP.NE.AND P0, PT, R38, 0x3, PT ;  /* 0x000000032600780c */ /* 0x000fda0003f05270 */
[----:B------:R-:W-:Y:S05]  /*1290*/  @!P0 BRA `(.L_x_15) ;  /* 0x0000000000048947 */ /* 0x000fea0003800000 */
[----:B------:R-:W-:Y:S01]  /*12a0*/  BPT.TRAP 0x1 ;  /* 0x000000040000795c */ /* 0x000fe20000300000 */
.L_x_15:
[----:B01----:R-:W-:Y:S02]  /*12b0*/  IMAD.U32 R3, RZ, RZ, UR39 ;  /* 0x00000027ff037e24 */ /* 0x003fe4000f8e00ff */
[----:B------:R-:W-:-:S03]  /*12c0*/  IMAD.U32 R0, RZ, RZ, UR38 ;  /* 0x00000026ff007e24 */ /* 0x000fc6000f8e00ff */
[----:B------:R-:W-:Y:S02]  /*12d0*/  LEA R3, R3, UR42, 0x3 ;  /* 0x0000002a03037c11 */ /* 0x000fe4000f8e18ff */
[----:B------:R-:W-:-:S04]  /*12e0*/  SHF.L.U32 R0, R0, 0x1f, RZ ;  /* 0x0000001f00007819 */ /* 0x000fc800000006ff */
[----:B------:R0:W1:Y:S01]  /*12f0*/  SYNCS.PHASECHK.TRANS64.TRYWAIT P1, [R3+URZ], R0 ;  /* 0x00000000030075a7 */ /* 0x000062000802017f */
[----:B------:R-:W-:Y:S05]  /*1300*/  @!P0 BRA `(.L_x_16) ;  /* 0x0000000000048947 */ /* 0x000fea0003800000 */
[----:B------:R-:W-:Y:S01]  /*1310*/  BPT.TRAP 0x1 ;  /* 0x000000040000795c */ /* 0x000fe20000300000 */
.L_x_16:
[----:B-1----:R-:W-:Y:S05]  /*1320*/  @P1 BRA `(.L_x_17) ;  /* 0x0000000000081947 */ /* 0x002fea0003800000 */
[----:B------:R-:W1:Y:S02]  /*1330*/  SYNCS.PHASECHK.TRANS64.TRYWAIT P1, [R3+URZ], R0 ;  /* 0x00000000030075a7 */ /* 0x000e64000802017f */
[----:B-1----:R-:W-:Y:S05]  /*1340*/  @!P1 BRA `(.L_x_18) ;  /* 0x0000003400cc9947 */ /* 0x002fea0003800000 */
.L_x_17:
[----:B------:R-:W-:-:S04]  /*1350*/  UISETP.LT.AND UP0, UPT, UR40, 0x1, UPT ;  /* 0x000000012800788c */ /* 0x000fc8000bf01270 */
[----:B------:R-:W-:-:S04]  /*1360*/  USEL UR4, UR40, 0x1, UP0 ;  /* 0x0000000128047887 */ /* 0x000fc80008000000 */
[----:B------:R-:W-:-:S06]  /*1370*/  UIADD3 UR4, UR40, -UR4, URZ ;  /* 0x8000000428047290 */ /* 0x000fcc000fffe03f */
[----:B01----:R-:W-:Y:S01]  /*1380*/  IMAD.U32 R0, RZ, RZ, UR4 ;  /* 0x00000004ff007e24 */ /* 0x003fe2000f8e00ff */
[----:B------:R-:W-:Y:S05]  /*1390*/  WARPSYNC.ALL ;  /* 0x0000000000007948 */ /* 0x000fea0003800000 */
[----:B------:R-:W-:Y:S01]  /*13a0*/  ISETP.GE.AND P1, PT, R0, 0x1, PT ;  /* 0x000000010000780c */ /* 0x000fe20003f26270 */
[----:B------:R-:W-:Y:S01]  /*13b0*/  UIADD3 UR4, UR42, 0x30180, URZ ;  /* 0x000301802a047890 */ /* 0x000fe2000fffe03f */
[----:B------:R-:W-:Y:S01]  /*13c0*/  WARPGROUP.ARRIVE ;  /* 0x00000000000079c5 */ /* 0x000fe20000000000 */
[----:B------:R-:W-:Y:S01]  /*13d0*/  UMOV UR9, 0x40000040 ;  /* 0x4000004000097882 */ /* 0x000fe20000000000 */
[----:B------:R-:W-:Y:S01]  /*13e0*/  UMOV UR11, 0x40000040 ;  /* 0x40000040000b7882 */ /* 0x000fe20000000000 */
[----:B------:R-:W-:-:S04]  /*13f0*/  USHF.R.U32.HI UR4, URZ, 0x4, UR4 ;  /* 0x000000043f047899 */ /* 0x000fc80008011604 */
[----:B------:R-:W-:Y:S02]  /*1400*/  ULOP3.LUT UR5, UR4, 0x3fff, URZ, 0xc0, !UPT ;  /* 0x00003fff04057892 */ /* 0x000fe4000f8ec03f */
[----:B------:R-:W-:Y:S02]  /*1410*/  ULOP3.LUT UR4, UR41, 0x10000, URZ, 0xfc, !UPT ;  /* 0x0001000029047892 */ /* 0x000fe4000f8efc3f */
[----:B------:R-:W-:Y:S02]  /*1420*/  ULOP3.LUT UR5, UR5, 0x10000, URZ, 0xfc, !UPT ;  /* 0x0001000005057892 */ /* 0x000fe4000f8efc3f */
[----:B------:R-:W-:Y:S02]  /*1430*/  ULEA UR6, UR39, UR4, 0xa ;  /* 0x0000000427067291 */ /* 0x000fe4000f8e503f */
[----:B------:R-:W-:-:S05]  /*1440*/  ULEA UR7, UR39, UR5, 0x7 ;  /* 0x0000000527077291 */ /* 0x000fca000f8e383f */
[----:B------:R-:W-:Y:S02]  /*1450*/  UMOV UR8, UR6 ;  /* 0x0000000600087c82 */ /* 0x000fe40008000000 */
[----:B------:R-:W-:Y:S02]  /*1460*/  UMOV UR10, UR7 ;  /* 0x00000007000a7c82 */ /* 0x000fe40008000000 */
[----:B------:R-:W-:Y:S01]  /*1470*/  HGMMA.64x16x16.F32 R24, gdesc[UR8], RZ, !UPT, gsb0 ;  /* 0x00200000081879f0 */ /* 0x000fe2000c0008ff */
[----:B------:R-:W-:Y:S02]  /*1480*/  UIADD3 UR8, UR6, 0x2, URZ ;  /* 0x0000000206087890 */ /* 0x000fe4000fffe03f */
[----:B------:R-:W-:Y:S01]  /*1490*/  UIADD3 UR10, UR7, 0x2, URZ ;  /* 0x00000002070a7890 */ /* 0x000fe2000fffe03f */
[----:B------:R-:W-:Y:S01]  /*14a0*/  UMOV UR9, 0x40000040 ;  /* 0x4000004000097882 */ /* 0x000fe20000000000 */
[----:B------:R-:W-:Y:S01]  /*14b0*/  UMOV UR11, 0x40000040 ;  /* 0x40000040000b7882 */ /* 0x000fe20000000000 */
[----:B------:R-:W-:-:S02]  /*14c0*/  WARPGROUP.DEPBAR.LE gsb0, 0x0 ;  /* 0x00008000000079c5 */ /* 0x000fc40000010000 */
[----:B------:R-:W-:-:S06]  /*14d0*/  WARPGROUP.ARRIVE ;  /* 0x00000000000079c5 */ /* 0x000fcc0000000000 */
[----:B------:R-:W-:Y:S01]  /*14e0*/  HGMMA.64x16x16.F32 R24, gdesc[UR8], R24, gsb0 ;  /* 0x00200000081879f0 */ /* 0x000fe20008000818 */
[----:B------:R-:W-:Y:S02]  /*14f0*/  UIADD3 UR8, UR6, 0x4, URZ ;  /* 0x0000000406087890 */ /* 0x000fe4000fffe03f */
[----:B------:R-:W-:Y:S01]  /*1500*/  UIADD3 UR10, UR7, 0x4, URZ ;  /* 0x00000004070a7890 */ /* 0x000fe2000fffe03f */
[----:B------:R-:W-:Y:S01]  /*1510*/  UMOV UR9, 0x40000040 ;  /* 0x4000004000097882 */ /* 0x000fe20000000000 */
[----:B------:R-:W-:Y:S01]  /*1520*/  UMOV UR11, 0x40000040 ;  /* 0x40000040000b7882 */ /* 0x000fe20000000000 */
[----:B------:R-:W-:Y:S02]  /*1530*/  WARPGROUP.DEPBAR.LE gsb0, 0x0 ;  /* 0x00008000000079c5 */ /* 0x000fe40000010000 */
        /* <DEDUP_REMOVED lines=8> */
[----:B------:R-:W-:Y:S03]  /*15c0*/  HGMMA.64x16x16.F32 R24, gdesc[UR8], R24, gsb0 ;  /* 0x00200000081879f0 */ /* 0x000fe60008000818 */
[----:B------:R-:W-:Y:S02]  /*15d0*/  WARPGROUP.DEPBAR.LE gsb0, 0x0 ;  /* 0x00008000000079c5 */ /* 0x000fe40000010000 */
[----:B------:R-:W-:Y:S05]  /*15e0*/  @!P1 BRA `(.L_x_19) ;  /* 0x0000000400189947 */ /* 0x000fea0003800000 */
[----:B------:R-:W-:-:S04]  /*15f0*/  UIADD3 UR6, UR39, 0x1, URZ ;  /* 0x0000000127067890 */ /* 0x000fc8000fffe03f */
[----:B------:R-:W-:-:S04]  /*1600*/  UISETP.NE.AND UP0, UPT, UR6, 0xc, UPT ;  /* 0x0000000c0600788c */ /* 0x000fc8000bf05270 */
[----:B------:R-:W-:Y:S02]  /*1610*/  USEL UR7, URZ, 0x1, UP0 ;  /* 0x000000013f077887 */ /* 0x000fe40008000000 */
[----:B------:R-:W-:Y:S02]  /*1620*/  USEL UR6, UR6, URZ, UP0 ;  /* 0x0000003f06067287 */ /* 0x000fe40008000000 */
[----:B------:R-:W-:-:S06]  /*1630*/  ULOP3.LUT UR7, UR38, UR7, URZ, 0x3c, !UPT ;  /* 0x0000000726077292 */ /* 0x000fcc000f8e3c3f */
[----:B------:R-:W-:Y:S01]  /*1640*/  IMAD.U32 R4, RZ, RZ, UR7 ;  /* 0x00000007ff047e24 */ /* 0x000fe2000f8e00ff */
[----:B------:R-:W-:-:S06]  /*1650*/  UMOV UR7, UR39 ;  /* 0x0000002700077c82 */ /* 0x000fcc0008000000 */
.L_x_26:
[----:B01----:R-:W-:Y:S05]  /*1660*/  @!P0 BRA `(.L_x_20) ;  /* 0x0000000000048947 */ /* 0x003fea0003800000 */
[----:B------:R-:W-:Y:S01]  /*1670*/  BPT.TRAP 0x1 ;  /* 0x000000040000795c */ /* 0x000fe20000300000 */
.L_x_20:
[----:B------:R-:W0:Y:S01]  /*1680*/  S2UR UR9, SR_CgaCtaId ;  /* 0x00000000000979c3 */ /* 0x000e220000008800 */
[----:B------:R-:W-:Y:S01]  /*1690*/  UMOV UR8, 0x400 ;  /* 0x0000040000087882 */ /* 0x000fe20000000000 */
[----:B------:R-:W-:Y:S01]  /*16a0*/  SHF.L.U32 R2, R4, 0x1f, RZ ;  /* 0x0000001f04027819 */ /* 0x000fe200000006ff */
[----:B0-----:R-:W-:-:S04]  /*16b0*/  ULEA UR14, UR9, UR8, 0x18 ;  /* 0x00000008090e7291 */ /* 0x001fc8000f8ec03f */
[----:B------:R-:W-:-:S09]  /*16c0*/  ULEA UR8, UR6, UR14, 0x3 ;  /* 0x0000000e06087291 */ /* 0x000fd2000f8e183f */
[----:B------:R0:W1:Y:S01]  /*16d0*/  SYNCS.PHASECHK.TRANS64.TRYWAIT P1, [UR8], R2 ;  /* 0x00000002ff0075a7 */ /* 0x0000620008020148 */
[----:B------:R-:W-:Y:S05]  /*16e0*/  @!P0 BRA `(.L_x_21) ;  /* 0x0000000000048947 */ /* 0x000fea0003800000 */
[----:B------:R-:W-:Y:S01]  /*16f0*/  BPT.TRAP 0x1 ;  /* 0x000000040000795c */ /* 0x000fe20000300000 */
.L_x_21:
[----:B-1----:R-:W-:Y:S05]  /*1700*/  @P1 BRA `(.L_x_22) ;  /* 0x0000000000081947 */ /* 0x002fea0003800000 */
[----:B------:R-:W1:Y:S02]  /*1710*/  SYNCS.PHASECHK.TRANS64.TRYWAIT P1, [UR8], R2 ;  /* 0x00000002ff0075a7 */ /* 0x000e640008020148 */
[----:B-1----:R-:W-:Y:S05]  /*1720*/  @!P1 BRA `(.L_x_23) ;  /* 0x0000003000e89947 */ /* 0x002fea0003800000 */
.L_x_22:
[----:B------:R-:W-:Y:S01]  /*1730*/  ULEA UR12, UR6, UR4, 0xa ;  /* 0x00000004060c7291 */ /* 0x000fe2000f8e503f */
[----:B------:R-:W-:Y:S01]  /*1740*/  WARPGROUP.ARRIVE ;  /* 0x00000000000079c5 */ /* 0x000fe20000000000 */
[----:B------:R-:W-:Y:S01]  /*1750*/  ULEA UR13, UR6, UR5, 0x7 ;  /* 0x00000005060d7291 */ /* 0x000fe2000f8e383f */
[----:B------:R-:W-:Y:S01]  /*1760*/  UMOV UR9, 0x40000040 ;  /* 0x4000004000097882 */ /* 0x000fe20000000000 */
[----:B------:R-:W-:-:S03]  /*1770*/  UMOV UR11, 0x40000040 ;  /* 0x40000040000b7882 */ /* 0x000fc60000000000 */
[----:B------:R-:W-:Y:S02]  /*1780*/  UMOV UR8, UR12 ;  /* 0x0000000c00087c82 */ /* 0x000fe40008000000 */
[----:B------:R-:W-:Y:S02]  /*1790*/  UMOV UR10, UR13 ;  /* 0x0000000d000a7c82 */ /* 0x000fe40008000000 */
[----:B------:R-:W-:Y:S01]  /*17a0*/  HGMMA.64x16x16.F32 R24, gdesc[UR8], R24, gsb0 ;  /* 0x00200000081879f0 */ /* 0x000fe20008000818 */
        /* <DEDUP_REMOVED lines=23> */
[----:B------:R-:W-:Y:S01]  /*1920*/  BPT.TRAP 0x1 ;  /* 0x000000040000795c */ /* 0x000fe20000300000 */
.L_x_24:
[----:B------:R-:W-:Y:S01]  /*1930*/  ULEA UR8, UR7, UR14, 0x3 ;  /* 0x0000000e07087291 */ /* 0x000fe2000f8e183f */
[----:B------:R-:W-:-:S03]  /*1940*/  ISETP.GT.U32.AND P1, PT, R18, 0x1, PT ;  /* 0x000000011200780c */ /* 0x000fc60003f24070 */
[----:B------:R-:W-:-:S04]  /*1950*/  UIADD3 UR8, UR8, 0x60, URZ ;  /* 0x0000006008087890 */ /* 0x000fc8000fffe03f */
[----:B------:R-:W-:-:S09]  /*1960*/  UPRMT UR8, URZ, 0x654, UR8 ;  /* 0x000006543f087896 */ /* 0x000fd20008000008 */
[----:B------:R-:W-:Y:S01]  /*1970*/  SYNCS.ARRIVE.TRANS64.RED.A1T0 RZ, [UR8], RZ ;  /* 0x000000ffffff79a7 */ /* 0x000fe20008100408 */
[----:B------:R-:W-:Y:S05]  /*1980*/  @P1 BRA `(.L_x_25) ;  /* 0x0000000000041947 */ /* 0x000fea0003800000 */
[----:B------:R-:W-:Y:S01]  /*1990*/  BPT.TRAP 0x1 ;  /* 0x000000040000795c */ /* 0x000fe20000300000 */
.L_x_25:
[----:B------:R-:W-:Y:S01]  /*19a0*/  UIADD3 UR6, UR6, 0x1, URZ ;  /* 0x0000000106067890 */ /* 0x000fe2000fffe03f */
[C---:B------:R-:W-:Y:S01]  /*19b0*/  ISETP.GT.AND P1, PT, R0.reuse, 0x1, PT ;  /* 0x000000010000780c */ /* 0x040fe20003f24270 */
[----:B------:R-:W-:Y:S01]  /*19c0*/  UIADD3 UR7, UR7, 0x1, URZ ;  /* 0x0000000107077890 */ /* 0x000fe2000fffe03f */
[----:B------:R-:W-:Y:S01]  /*19d0*/  VIADD R0, R0, 0xffffffff ;  /* 0xffffffff00007836 */ /* 0x000fe20000000000 */
[----:B------:R-:W-:Y:S02]  /*19e0*/  UISETP.NE.AND UP0, UPT, UR6, 0xc, UPT ;  /* 0x0000000c0600788c */ /* 0x000fe4000bf05270 */
[----:B------:R-:W-:Y:S02]  /*19f0*/  UISETP.NE.AND UP1, UPT, UR7, 0xc, UPT ;  /* 0x0000000c0700788c */ /* 0x000fe4000bf25270 */
[----:B------:R-:W-:Y:S02]  /*1a00*/  USEL UR8, URZ, 0x1, UP0 ;  /* 0x000000013f087887 */ /* 0x000fe40008000000 */
[----:B------:R-:W-:-:S02]  /*1a10*/  USEL UR6, UR6, URZ, UP0 ;  /* 0x0000003f06067287 */ /* 0x000fc40008000000 */
[----:B------:R-:W-:Y:S02]  /*1a20*/  USEL UR7, UR7, URZ, UP1 ;  /* 0x0000003f07077287 */ /* 0x000fe40008800000 */
[----:B------:R-:W-:Y:S01]  /*1a30*/  LOP3.LUT R4, R4, UR8, RZ, 0x3c, !PT ;  /* 0x0000000804047c12 */ /* 0x000fe2000f8e3cff */
[----:B------:R-:W-:Y:S09]  /*1a40*/  @P1 BRA `(.L_x_26) ;  /* 0xfffffffc00041947 */ /* 0x000ff2000383ffff */
.L_x_19:
[----:B------:R-:W2:Y:S02]  /*1a50*/  LDC R0, c[0x0][0x28c] ;  /* 0x0000a300ff007b82 */ /* 0x000ea40000000800 */
[----:B--2---:R-:W-:-:S13]  /*1a60*/  ISETP.GE.AND P1, PT, R0, 0x1, PT ;  /* 0x000000010000780c */ /* 0x004fda0003f26270 */
[----:B------:R-:W-:Y:S05]  /*1a70*/  @!P1 BRA `(.L_x_27) ;  /* 0x0000000000489947 */ /* 0x000fea0003800000 */
[----:B------:R-:W-:Y:S05]  /*1a80*/  @!P0 BRA `(.L_x_28) ;  /* 0x0000000000048947 */ /* 0x000fea0003800000 */
[----:B------:R-:W-:Y:S01]  /*1a90*/  BPT.TRAP 0x1 ;  /* 0x000000040000795c */ /* 0x000fe20000300000 */
.L_x_28:
[----:B------:R-:W2:Y:S01]  /*1aa0*/  S2UR UR7, SR_CgaCtaId ;  /* 0x00000000000779c3 */ /* 0x000ea20000008800 */
[----:B------:R-:W-:Y:S01]  /*1ab0*/  UISETP.LT.AND UP0, UPT, UR40, 0x1, UPT ;  /* 0x000000012800788c */ /* 0x000fe2000bf01270 */
[----:B------:R-:W-:-:S03]  /*1ac0*/  ISETP.GT.U32.AND P0, PT, R18, 0x1, PT ;  /* 0x000000011200780c */ /* 0x000fc60003f04070 */
[----:B------:R-:W-:-:S04]  /*1ad0*/  USEL UR6, UR40, 0x1, UP0 ;  /* 0x0000000128067887 */ /* 0x000fc80008000000 */
[----:B------:R-:W-:-:S04]  /*1ae0*/  UIADD3 UR6, UR39, UR40, -UR6 ;  /* 0x0000002827067290 */ /* 0x000fc8000fffe806 */
[----:B------:R-:W-:-:S04]  /*1af0*/  UIMAD.WIDE.U32 UR4, UR6, -0x55555555, URZ ;  /* 0xaaaaaaab060478a5 */ /* 0x000fc8000f8e003f */
[----:B------:R-:W-:-:S03]  /*1b00*/  USHF.R.U32.HI UR4, URZ, 0x3, UR5 ;  /* 0x000000033f047899 */ /* 0x000fc60008011605 */
[----:B------:R-:W-:Y:S01]  /*1b10*/  UMOV UR5, 0x400 ;  /* 0x0000040000057882 */ /* 0x000fe20000000000 */
[----:B------:R-:W-:Y:S02]  /*1b20*/  UIMAD UR6, UR4, -0xc, UR6 ;  /* 0xfffffff4040678a4 */ /* 0x000fe4000f8e0206 */
[----:B--2---:R-:W-:-:S04]  /*1b30*/  ULEA UR5, UR7, UR5, 0x18 ;  /* 0x0000000507057291 */ /* 0x004fc8000f8ec03f */
[----:B------:R-:W-:-:S04]  /*1b40*/  ULEA UR6, UR6, UR5, 0x3 ;  /* 0x0000000506067291 */ /* 0x000fc8000f8e183f */
[----:B------:R-:W-:-:S04]  /*1b50*/  UIADD3 UR6, UR6, 0x60, URZ ;  /* 0x0000006006067890 */ /* 0x000fc8000fffe03f */
[----:B------:R-:W-:-:S09]  /*1b60*/  UPRMT UR6, URZ, 0x654, UR6 ;  /* 0x000006543f067896 */ /* 0x000fd20008000006 */
[----:B------:R-:W-:Y:S01]  /*1b70*/  SYNCS.ARRIVE.TRANS64.RED.A1T0 RZ, [UR6], RZ ;  /* 0x000000ffffff79a7 */ /* 0x000fe20008100406 */
[----:B------:R-:W-:Y:S05]  /*1b80*/  @P0 BRA `(.L_x_27) ;  /* 0x0000000000040947 */ /* 0x000fea0003800000 */
[----:B------:R-:W-:Y:S01]  /*1b90*/  BPT.TRAP 0x1 ;  /* 0x000000040000795c */ /* 0x000fe20000300000 */
.L_x_27:
[----:B------:R-:W2:Y:S01]  /*1ba0*/  LDC R4, c[0x0][0x288] ;  /* 0x0000a200ff047b82 */ /* 0x000ea20000000800 */
[C---:B-1----:R-:W-:Y:S01]  /*1bb0*/  LOP3.LUT R3, R23.reuse, 0x60, RZ, 0xc0, !PT ;  /* 0x0000006017037812 */ /* 0x042fe200078ec0ff */
[----:B------:R-:W-:Y:S01]  /*1bc0*/  IMAD.SHL.U32 R13, R36, 0x10, RZ ;  /* 0x00000010240d7824 */ /* 0x000fe200078e00ff */
[----:B0-----:R-:W-:Y:S01]  /*1bd0*/  SHF.R.U32.HI R2, RZ, 0x2, R23 ;  /* 0x00000002ff027819 */ /* 0x001fe20000011617 */
[----:B------:R-:W-:Y:S01]  /*1be0*/  UIADD3 UR39, UR40, UR39, URZ ;  /* 0x0000002728277290 */ /* 0x000fe2000fffe03f */
[----:B------:R-:W-:Y:S01]  /*1bf0*/  SHF.R.U32.HI R11, RZ, 0x1, R3 ;  /* 0x00000001ff0b7819 */ /* 0x000fe20000011603 */
[----:B------:R-:W-:Y:S01]  /*1c00*/  IMAD.SHL.U32 R15, R34, 0x80, RZ ;  /* 0x00000080220f7824 */ /* 0x000fe200078e00ff */
[----:B------:R-:W-:Y:S01]  /*1c10*/  LOP3.LUT R3, R23, 0x3, RZ, 0xc0, !PT ;  /* 0x0000000317037812 */ /* 0x000fe200078ec0ff */
[----:B------:R-:W-:Y:S01]  /*1c20*/  UISETP.GT.U32.AND UP0, UPT, UR39, 0xb, UPT ;  /* 0x0000000b2700788c */ /* 0x000fe2000bf04070 */
[----:B------:R-:W-:Y:S01]  /*1c30*/  LOP3.LUT R0, R22, 0x1, RZ, 0xc0, !PT ;  /* 0x0000000116007812 */ /* 0x000fe200078ec0ff */
[----:B------:R-:W-:Y:S01]  /*1c40*/  ULDC UR7, c[0x0][0x284] ;  /* 0x0000a10000077ab9 */ /* 0x000fe20000000800 */
[----:B------:R-:W-:Y:S01]  /*1c50*/  LOP3.LUT R2, R2, 0x7, RZ, 0xc0, !PT ;  /* 0x0000000702027812 */ /* 0x000fe200078ec0ff */
[----:B------:R-:W-:Y:S01]  /*1c60*/  UISETP.LT.U32.AND UP0, UPT, UR40, 0xc, UP0 ;  /* 0x0000000c2800788c */ /* 0x000fe20008701070 */
[----:B------:R-:W-:Y:S01]  /*1c70*/  SHF.R.S32.HI R37, RZ, 0x1f, R35 ;  /* 0x0000001fff257819 */ /* 0x000fe20000011423 */
[----:B------:R-:W-:Y:S01]  /*1c80*/  IMAD.SHL.U32 R9, R0, 0x40, RZ ;  /* 0x0000004000097824 */ /* 0x000fe200078e00ff */
[--C-:B------:R-:W-:Y:S01]  /*1c90*/  IADD3 R5, RZ, -R11, -R2.reuse ;  /* 0x8000000bff057210 */ /* 0x100fe20007ffe802 */
[----:B------:R-:W-:Y:S01]  /*1ca0*/  UISETP.GE.U32.AND UP1, UPT, UR40, 0xc, UPT ;  /* 0x0000000c2800788c */ /* 0x000fe2000bf26070 */
[----:B------:R-:W-:Y:S01]  /*1cb0*/  IMAD.WIDE R6, R34, 0x80, RZ ;  /* 0x0000008022067825 */ /* 0x000fe200078e02ff */
[----:B------:R-:W-:Y:S01]  /*1cc0*/  ULDC.64 UR8, c[0x0][0x5d0] ;  /* 0x0001740000087ab9 */ /* 0x000fe20000000a00 */
[----:B------:R-:W-:Y:S01]  /*1cd0*/  UIMAD.WIDE.U32 UR4, UR39, -0x55555555, URZ ;  /* 0xaaaaaaab270478a5 */ /* 0x000fe2000f8e003f */
[----:B------:R-:W-:Y:S01]  /*1ce0*/  LOP3.LUT R9, R9, 0x40, R2, 0xe2, !PT ;  /* 0x0000004009097812 */ /* 0x000fe200078ee202 */
[----:B------:R-:W-:Y:S01]  /*1cf0*/  USEL UR6, URZ, 0x1, !UP0 ;  /* 0x000000013f067887 */ /* 0x000fe2000c000000 */
[----:B------:R-:W-:Y:S01]  /*1d00*/  IMAD R0, R0, -0x40, R5 ;  /* 0xffffffc000007824 */ /* 0x000fe200078e0205 */
[----:B------:R-:W-:Y:S01]  /*1d10*/  USHF.R.U32.HI UR4, URZ, 0x3, UR5 ;  /* 0x000000033f047899 */ /* 0x000fe20008011605 */
[----:B--2---:R-:W-:Y:S01]  /*1d20*/  IMAD R8, R3, -0x2, R4 ;  /* 0xfffffffe03087824 */ /* 0x004fe200078e0204 */
[----:B------:R-:W-:Y:S01]  /*1d30*/  ISETP.GE.AND P0, PT, R13, R4, PT ;  /* 0x000000040d00720c */ /* 0x000fe20003f06270 */
[----:B------:R-:W-:Y:S01]  /*1d40*/  IMAD.SHL.U32 R4, R23, 0x2, RZ ;  /* 0x0000000217047824 */ /* 0x000fe200078e00ff */
[----:B------:R-:W-:Y:S01]  /*1d50*/  ULOP3.LUT UR38, UR38, UR6, URZ, 0x3c, !UPT ;  /* 0x0000000626267292 */ /* 0x000fe2000f8e3c3f */
[----:B------:R-:W-:Y:S01]  /*1d60*/  IMAD R2, R37, UR8, RZ ;  /* 0x0000000825027c24 */ /* 0x000fe2000f8e02ff */
[----:B------:R-:W-:Y:S01]  /*1d70*/  ISETP.GE.OR P0, PT, R15, UR7, P0 ;  /* 0x000000070f007c0c */ /* 0x000fe20008706670 */
[----:B------:R-:W-:Y:S01]  /*1d80*/  UIMAD UR39, UR4, -0xc, UR39 ;  /* 0xfffffff4042778a4 */ /* 0x000fe2000f8e0227 */
[----:B------:R-:W-:Y:S01]  /*1d90*/  LOP3.LUT R4, R13, 0x6, R4, 0xf8, !PT ;  /* 0x000000060d047812 */ /* 0x000fe200078ef804 */
[----:B------:R-:W-:Y:S01]  /*1da0*/  IMAD R21, R35, UR9, R2 ;  /* 0x0000000923157c24 */ /* 0x000fe2000f8e0202 */
[----:B------:R-:W-:Y:S01]  /*1db0*/  @UP1 ULOP3.LUT UR38, UR38, 0x1, UR4, 0x78, !UPT ;  /* 0x0000000126261892 */ /* 0x000fe2000f8e7804 */
[----:B------:R-:W-:Y:S01]  /*1dc0*/  IADD3 R36, -R15, UR7, R0 ;  /* 0x000000070f247c10 */ /* 0x000fe2000fffe100 */
[----:B------:R-:W-:Y:S01]  /*1dd0*/  IMAD.IADD R46, R8, 0x1, -R13 ;  /* 0x00000001082e7824 */ /* 0x000fe200078e0a0d */
[--C-:B------:R-:W-:Y:S01]  /*1de0*/  SHF.R.S32.HI R5, RZ, 0x1f, R4.reuse ;  /* 0x0000001fff057819 */ /* 0x100fe20000011404 */
[----:B------:R-:W-:Y:S01]  /*1df0*/  IMAD.MOV.U32 R34, RZ, RZ, -0x1 ;  /* 0xffffffffff227424 */ /* 0x000fe200078e00ff */
[----:B------:R-:W-:Y:S01]  /*1e00*/  LOP3.LUT R39, R6, R9, R11, 0xfe, !PT ;  /* 0x0000000906277212 */ /* 0x000fe200078efe0b */
[----:B------:R-:W-:-:S04]  /*1e10*/  IMAD.WIDE.U32 R2, R35, UR8, R4 ;  /* 0x0000000823027c25 */ /* 0x000fc8000f8e0004 */
[----:B------:R-:W-:Y:S01]  /*1e20*/  IMAD.IADD R3, R3, 0x1, R21 ;  /* 0x0000000103037824 */ /* 0x000fe200078e0215 */
[----:B------:R-:W-:Y:S06]  /*1e30*/  @P0 BRA `(.L_x_29) ;  /* 0x0000000800c40947 */ /* 0x000fec0003800000 */
[----:B------:R-:W0:Y:S01]  /*1e40*/  LDC.64 R40, c[0x0][0x5c8] ;  /* 0x00017200ff287b82 */ /* 0x000e220000000a00 */
[----:B-----5:R-:W-:Y:S01]  /*1e50*/  FSETP.NEU.AND P0, PT, R33, RZ, PT ;  /* 0x000000ff2100720b */ /* 0x020fe20003f0d000 */
[----:B------:R-:W-:Y:S01]  /*1e60*/  BSSY B0, `(.L_x_29) ;  /* 0x00000ae000007945 */ /* 0x000fe20003800000 */
[-C--:B0-----:R-:W-:Y:S02]  /*1e70*/  IMAD R0, R7, R40.reuse, RZ ;  /* 0x0000002807007224 */ /* 0x081fe400078e02ff */
[----:B------:R-:W-:-:S04]  /*1e80*/  IMAD.WIDE.U32 R12, R39, R40, R2 ;  /* 0x00000028270c7225 */ /* 0x000fc800078e0002 */
[----:B------:R-:W-:-:S04]  /*1e90*/  IMAD R3, R39, R41, R0 ;  /* 0x0000002927037224 */ /* 0x000fc800078e0200 */
[----:B------:R-:W-:Y:S01]  /*1ea0*/  IMAD.IADD R47, R13, 0x1, R3 ;  /* 0x000000010d2f7824 */ /* 0x000fe200078e0203 */
[----:B------:R-:W-:Y:S06]  /*1eb0*/  @!P0 BRA `(.L_x_30) ;  /* 0x0000000400f08947 */ /* 0x000fec0003800000 */
[----:B------:R-:W0:Y:S01]  /*1ec0*/  LDC.64 R20, c[0x0][0x5b8] ;  /* 0x00016e00ff147b82 */ /* 0x000e220000000a00 */
[----:B------:R-:W-:Y:S01]  /*1ed0*/  ISETP.GT.AND P0, PT, R46, RZ, PT ;  /* 0x000000ff2e00720c */ /* 0x000fe20003f04270 */
[----:B------:R-:W-:-:S03]  /*1ee0*/  ULDC.64 UR4, c[0x0][0x5c0] ;  /* 0x0001700000047ab9 */ /* 0x000fc60000000a00 */
[----:B------:R-:W-:-:S03]  /*1ef0*/  ISETP.GT.AND P2, PT, R36, RZ, P0 ;  /* 0x000000ff2400720c */ /* 0x000fc60000744270 */
[----:B------:R-:W1:Y:S08]  /*1f00*/  LDC.64 R42, c[0x0][0x5b0] ;  /* 0x00016c00ff2a7b82 */ /* 0x000e700000000a00 */
[----:B------:R-:W2:Y:S01]  /*1f10*/  LDC.64 R44, c[0x0][0x5a8] ;  /* 0x00016a00ff2c7b82 */ /* 0x000ea20000000a00 */
[-C--:B0-----:R-:W-:Y:S02]  /*1f20*/  IMAD R0, R37, R20.reuse, RZ ;  /* 0x0000001425007224 */ /* 0x081fe400078e02ff */
[----:B------:R-:W-:-:S04]  /*1f30*/  IMAD.WIDE.U32 R14, R35, R20, R4 ;  /* 0x00000014230e7225 */ /* 0x000fc800078e0004 */
[----:B------:R-:W-:Y:S02]  /*1f40*/  IMAD R21, R35, R21, R0 ;  /* 0x0000001523157224 */ /* 0x000fe400078e0200 */
[----:B-1----:R-:W-:Y:S02]  /*1f50*/  IMAD R6, R7, R42, RZ ;  /* 0x0000002a07067224 */ /* 0x002fe400078e02ff */
[----:B------:R-:W-:Y:S02]  /*1f60*/  IMAD.IADD R7, R15, 0x1, R21 ;  /* 0x000000010f077824 */ /* 0x000fe400078e0215 */
[----:B------:R-:W-:Y:S02]  /*1f70*/  IMAD R37, R39, R43, R6 ;  /* 0x0000002b27257224 */ /* 0x000fe400078e0206 */
[----:B------:R-:W-:-:S04]  /*1f80*/  IMAD.MOV.U32 R6, RZ, RZ, R14 ;  /* 0x000000ffff067224 */ /* 0x000fc800078e000e */
[----:B------:R-:W-:-:S04]  /*1f90*/  IMAD.WIDE.U32 R2, R39, R42, R6 ;  /* 0x0000002a27027225 */ /* 0x000fc800078e0006 */
[----:B------:R-:W-:Y:S01]  /*1fa0*/  IMAD.IADD R0, R3, 0x1, R37 ;  /* 0x0000000103007824 */ /* 0x000fe200078e0225 */
[----:B--2---:R-:W-:-:S04]  /*1fb0*/  LEA R8, P1, R2, R44, 0x1 ;  /* 0x0000002c02087211 */ /* 0x004fc800078208ff */
[----:B------:R-:W-:-:S05]  /*1fc0*/  LEA.HI.X R9, R2, R45, R0, 0x1, P1 ;  /* 0x0000002d02097211 */ /* 0x000fca00008f0c00 */
[----:B------:R0:W2:Y:S01]  /*1fd0*/  @P2 LDG.E.LTC128B.U16 R0, desc[UR36][R8.64] ;  /* 0x0000002408002981 */ /* 0x0000a2000c1e1520 */
[----:B------:R-:W-:Y:S01]  /*1fe0*/  IMAD.WIDE.U32 R10, R39, R42, R4 ;  /* 0x0000002a270a7225 */ /* 0x000fe200078e0004 */
[----:B------:R-:W-:Y:S03]  /*1ff0*/  BSSY B1, `(.L_x_31) ;  /* 0x0000013000017945 */ /* 0x000fe60003800000 */
[----:B------:R-:W-:Y:S02]  /*2000*/  IMAD.IADD R11, R37, 0x1, R11 ;  /* 0x00000001250b7824 */ /* 0x000fe400078e020b */
[----:B------:R-:W-:Y:S01]  /*2010*/  IMAD.WIDE.U32 R10, R35, R20, R10 ;  /* 0x00000014230a7225 */ /* 0x000fe200078e000a */
[----:B0-----:R-:W-:-:S03]  /*2020*/  SHF.L.U64.HI R9, R42, 0x3, R43 ;  /* 0x000000032a097819 */ /* 0x001fc6000001022b */
[----:B------:R-:W-:Y:S02]  /*2030*/  IMAD.IADD R8, R21, 0x1, R11 ;  /* 0x0000000115087824 */ /* 0x000fe400078e020b */
[----:B--2---:R-:W-:-:S05]  /*2040*/  HADD2.F32 R2, -RZ, R0.H0_H0 ;  /* 0x20000000ff027230 */ /* 0x004fca0000004100 */
[----:B------:R-:W-:Y:S01]  /*2050*/  FMUL R3, R2, R33 ;  /* 0x0000002102037220 */ /* 0x000fe20000400000 */
[----:B------:R-:W-:-:S03]  /*2060*/  LEA R2, P1, R12, UR4, 0x1 ;  /* 0x000000040c027c11 */ /* 0x000fc6000f8208ff */
[----:B------:R-:W-:Y:S01]  /*2070*/  FFMA R24, R24, R32, R3 ;  /* 0x0000002018187223 */ /* 0x000fe20000000003 */
[----:B------:R-:W-:Y:S02]  /*2080*/  LEA.HI.X R3, R12, UR5, R47, 0x1, P1 ;  /* 0x000000050c037c11 */ /* 0x000fe400088f0c2f */
[----:B------:R-:W-:Y:S02]  /*2090*/  ISETP.GT.AND P1, PT, R46, 0x1, PT ;  /* 0x000000012e00780c */ /* 0x000fe40003f24270 */
[----:B------:R-:W-:Y:S02]  /*20a0*/  F2FP.F16.F32.PACK_AB R24, RZ, R24 ;  /* 0x00000018ff18723e */ /* 0x000fe400000000ff */
[----:B------:R-:W-:Y:S02]  /*20b0*/  ISETP.GT.AND P3, PT, R36, RZ, P1 ;  /* 0x000000ff2400720c */ /* 0x000fe40000f64270 */
[C---:B------:R-:W-:Y:S01]  /*20c0*/  LEA R12, P4, R10.reuse, R44, 0x1 ;  /* 0x0000002c0a0c7211 */ /* 0x040fe200078808ff */
[----:B------:R0:W-:Y:S03]  /*20d0*/  @P2 STG.E.U16 desc[UR36][R2.64], R24 ;  /* 0x0000001802002986 */ /* 0x0001e6000c101524 */
[----:B------:R-:W-:Y:S01]  /*20e0*/  LEA.HI.X R13, R10, R45, R8, 0x1, P4 ;  /* 0x0000002d0a0d7211 */ /* 0x000fe200020f0c08 */
[----:B------:R-:W-:-:S06]  /*20f0*/  IMAD.SHL.U32 R8, R42, 0x8, RZ ;  /* 0x000000082a087824 */ /* 0x000fcc00078e00ff */
[----:B------:R-:W-:Y:S05]  /*2100*/  @!P3 BRA `(.L_x_32) ;  /* 0x000000000004b947 */ /* 0x000fea0003800000 */
[----:B------:R1:W5:Y:S02]  /*2110*/  LDG.E.LTC128B.U16 R0, desc[UR36][R12.64+0x2] ;  /* 0x000002240c007981 */ /* 0x000364000c1e1520 */
.L_x_32:
[----:B------:R-:W-:Y:S05]  /*2120*/  BSYNC B1 ;  /* 0x0000000000017941 */ /* 0x000fea0003800000 */
.L_x_31:
[----:B------:R-:W-:Y:S01]  /*2130*/  IMAD.WIDE.U32 R8, R39, R42, R8 ;  /* 0x0000002a27087225 */ /* 0x000fe200078e0008 */
[----:B------:R-:W-:-:S03]  /*2140*/  ISETP.GT.AND P0, PT, R36, 0x8, P0 ;  /* 0x000000082400780c */ /* 0x000fc60000704270 */
[----:B-----5:R-:W-:Y:S01]  /*2150*/  HADD2.F32 R6, -RZ, R0.H0_H0 ;  /* 0x20000000ff067230 */ /* 0x020fe20000004100 */
[----:B------:R-:W-:Y:S01]  /*2160*/  IADD3 R14, P2, R14, R8, RZ ;  /* 0x000000080e0e7210 */ /* 0x000fe20007f5e0ff */
[----:B------:R-:W-:-:S03]  /*2170*/  IMAD.IADD R37, R37, 0x1, R9 ;  /* 0x0000000125257824 */ /* 0x000fc600078e0209 */
[----:B------:R-:W-:Y:S01]  /*2180*/  FMUL R6, R6, R33 ;  /* 0x0000002106067220 */ /* 0x000fe20000400000 */
[----:B------:R-:W-:-:S03]  /*2190*/  IMAD.X R7, R37, 0x1, R7, P2 ;  /* 0x0000000125077824 */ /* 0x000fc600010e0607 */
[----:B------:R-:W-:Y:S01]  /*21a0*/  FFMA R25, R25, R32, R6 ;  /* 0x0000002019197223 */ /* 0x000fe20000000006 */
[----:B------:R-:W-:-:S04]  /*21b0*/  LEA R6, P2, R14, R44, 0x1 ;  /* 0x0000002c0e067211 */ /* 0x000fc800078408ff */
[----:B------:R-:W-:Y:S02]  /*21c0*/  LEA.HI.X R7, R14, R45, R7, 0x1, P2 ;  /* 0x0000002d0e077211 */ /* 0x000fe400010f0c07 */
[----:B------:R-:W-:Y:S02]  /*21d0*/  F2FP.F16.F32.PACK_AB R25, RZ, R25 ;  /* 0x00000019ff19723e */ /* 0x000fe400000000ff */
[----:B------:R-:W-:-:S03]  /*21e0*/  PRMT R14, R0, 0x7610, R14 ;  /* 0x00007610000e7816 */ /* 0x000fc6000000000e */
[----:B------:R2:W-:Y:S04]  /*21f0*/  @P3 STG.E.U16 desc[UR36][R2.64+0x2], R25 ;  /* 0x0000021902003986 */ /* 0x0005e8000c101524 */
[----:B------:R-:W3:Y:S01]  /*2200*/  @P0 LDG.E.LTC128B.U16 R14, desc[UR36][R6.64] ;  /* 0x00000024060e0981 */ /* 0x000ee2000c1e1520 */
[----:B------:R-:W-:Y:S01]  /*2210*/  IADD3 R8, P2, R4, R8, RZ ;  /* 0x0000000804087210 */ /* 0x000fe20007f5e0ff */
[----:B------:R-:W-:Y:S01]  /*2220*/  BSSY B1, `(.L_x_33) ;  /* 0x0000011000017945 */ /* 0x000fe20003800000 */
[----:B------:R-:W-:Y:S02]  /*2230*/  SHF.L.U64.HI R11, R40, 0x4, R41 ;  /* 0x00000004280b7819 */ /* 0x000fe40000010229 */
[----:B------:R-:W-:Y:S01]  /*2240*/  ISETP.GT.AND P1, PT, R36, 0x8, P1 ;  /* 0x000000082400780c */ /* 0x000fe20000f24270 */
[----:B------:R-:W-:Y:S01]  /*2250*/  IMAD.X R9, R5, 0x1, R37, P2 ;  /* 0x0000000105097824 */ /* 0x000fe200010e0625 */
[----:B------:R-:W-:Y:S01]  /*2260*/  LEA R4, P2, R40, R2, 0x4 ;  /* 0x0000000228047211 */ /* 0x000fe200078420ff */
[----:B------:R-:W-:-:S03]  /*2270*/  IMAD.WIDE.U32 R8, R35, R20, R8 ;  /* 0x0000001423087225 */ /* 0x000fc600078e0008 */
[----:B------:R-:W-:Y:S01]  /*2280*/  LEA R10, P3, R8, R44, 0x1 ;  /* 0x0000002c080a7211 */ /* 0x000fe200078608ff */
[----:B---3--:R-:W-:-:S05]  /*2290*/  HADD2.F32 R0, -RZ, R14.H0_H0 ;  /* 0x2000000eff007230 */ /* 0x008fca0000004100 */
[----:B------:R-:W-:Y:S01]  /*22a0*/  FMUL R5, R0, R33 ;  /* 0x0000002100057220 */ /* 0x000fe20000400000 */
[----:B------:R-:W-:-:S03]  /*22b0*/  IMAD.IADD R0, R21, 0x1, R9 ;  /* 0x0000000115007824 */ /* 0x000fc600078e0209 */
[----:B------:R-:W-:-:S05]  /*22c0*/  FFMA R5, R26, R32, R5 ;  /* 0x000000201a057223 */ /* 0x000fca0000000005 */
[----:B------:R-:W-:Y:S01]  /*22d0*/  F2FP.F16.F32.PACK_AB R6, RZ, R5 ;  /* 0x00000005ff06723e */ /* 0x000fe200000000ff */
[----:B------:R-:W-:Y:S01]  /*22e0*/  IMAD.X R5, R11, 0x1, R3, P2 ;  /* 0x000000010b057824 */ /* 0x000fe200010e0603 */
[----:B------:R-:W-:-:S04]  /*22f0*/  LEA.HI.X R11, R8, R45, R0, 0x1, P3 ;  /* 0x0000002d080b7211 */ /* 0x000fc800018f0c00 */
[----:B------:R2:W-:Y:S01]  /*2300*/  @P0 STG.E.U16 desc[UR36][R4.64], R6 ;  /* 0x0000000604000986 */ /* 0x0005e2000c101524 */
[----:B------:R-:W-:Y:S05]  /*2310*/  @!P1 BRA `(.L_x_34) ;  /* 0x0000000000049947 */ /* 0x000fea0003800000 */
[----:B------:R3:W5:Y:S02]  /*2320*/  LDG.E.LTC128B.U16 R14, desc[UR36][R10.64+0x2] ;  /* 0x000002240a0e7981 */ /* 0x000764000c1e1520 */
.L_x_34:
[----:B------:R-:W-:Y:S05]  /*2330*/  BSYNC B1 ;  /* 0x0000000000017941 */ /* 0x000fea0003800000 */
.L_x_33:
[----:B-----5:R-:W-:Y:S01]  /*2340*/  HADD2.F32 R0, -RZ, R14.H0_H0 ;  /* 0x2000000eff007230 */ /* 0x020fe20000004100 */
[----:B------:R-:W-:Y:S01]  /*2350*/  ISETP.GT.AND P0, PT, R46, 0x8, PT ;  /* 0x000000082e00780c */ /* 0x000fe20003f04270 */
[----:B------:R-:W-:Y:S03]  /*2360*/  BSSY B1, `(.L_x_35) ;  /* 0x0000008000017945 */ /* 0x000fe60003800000 */
[----:B------:R-:W-:Y:S01]  /*2370*/  FMUL R0, R0, R33 ;  /* 0x0000002100007220 */ /* 0x000fe20000400000 */
[----:B------:R-:W-:-:S03]  /*2380*/  ISETP.GT.AND P2, PT, R36, RZ, P0 ;  /* 0x000000ff2400720c */ /* 0x000fc60000744270 */
[----:B------:R-:W-:-:S05]  /*2390*/  FFMA R0, R27, R32, R0 ;  /* 0x000000201b007223 */ /* 0x000fca0000000000 */
[----:B------:R-:W-:-:S05]  /*23a0*/  F2FP.F16.F32.PACK_AB R0, RZ, R0 ;  /* 0x00000000ff00723e */ /* 0x000fca00000000ff */
[----:B------:R4:W-:Y:S01]  /*23b0*/  @P1 STG.E.U16 desc[UR36][R4.64+0x2], R0 ;  /* 0x0000020004001986 */ /* 0x0009e2000c101524 */
[----:B------:R-:W-:Y:S05]  /*23c0*/  @!P2 BRA `(.L_x_36) ;  /* 0x000000000004a947 */ /* 0x000fea0003800000 */
[----:B------:R0:W5:Y:S02]  /*23d0*/  LDG.E.LTC128B.U16 R14, desc[UR36][R12.64+0x10] ;  /* 0x000010240c0e7981 */ /* 0x000164000c1e1520 */
.L_x_36:
[----:B------:R-:W-:Y:S05]  /*23e0*/  BSYNC B1 ;  /* 0x0000000000017941 */ /* 0x000fea0003800000 */
.L_x_35:
[----:B----45:R-:W-:Y:S01]  /*23f0*/  HADD2.F32 R0, -RZ, R14.H0_H0 ;  /* 0x2000000eff007230 */ /* 0x030fe20000004100 */
        /* <DEDUP_REMOVED lines=9> */
.L_x_38:
[----:B------:R-:W-:Y:S05]  /*2490*/  BSYNC B1 ;  /* 0x0000000000017941 */ /* 0x000fea0003800000 */
.L_x_37:
[----:B-----5:R-:W-:Y:S01]  /*24a0*/  HADD2.F32 R0, -RZ, R14.H0_H0 ;  /* 0x2000000eff007230 */ /* 0x020fe20000004100 */
[----:B------:R-:W-:Y:S01]  /*24b0*/  ISETP.GT.AND P0, PT, R36, 0x8, P0 ;  /* 0x000000082400780c */ /* 0x000fe20000704270 */
[----:B------:R-:W-:Y:S03]  /*24c0*/  BSSY B1, `(.L_x_39) ;  /* 0x0000007000017945 */ /* 0x000fe60003800000 */
[----:B------:R-:W-:-:S04]  /*24d0*/  FMUL R0, R0, R33 ;  /* 0x0000002100007220 */ /* 0x000fc80000400000 */
[----:B------:R-:W-:-:S05]  /*24e0*/  FFMA R0, R29, R32, R0 ;  /* 0x000000201d007223 */ /* 0x000fca0000000000 */
[----:B------:R-:W-:-:S05]  /*24f0*/  F2FP.F16.F32.PACK_AB R0, RZ, R0 ;  /* 0x00000000ff00723e */ /* 0x000fca00000000ff */
[----:B------:R0:W-:Y:S01]  /*2500*/  @P3 STG.E.U16 desc[UR36][R2.64+0x12], R0 ;  /* 0x0000120002003986 */ /* 0x0001e2000c101524 */
[----:B------:R-:W-:Y:S05]  /*2510*/  @!P0 BRA `(.L_x_40) ;  /* 0x0000000000048947 */ /* 0x000fea0003800000 */
[----:B------:R0:W5:Y:S02]  /*2520*/  LDG.E.LTC128B.U16 R14, desc[UR36][R10.64+0x10] ;  /* 0x000010240a0e7981 */ /* 0x000164000c1e1520 */
.L_x_40:
[----:B------:R-:W-:Y:S05]  /*2530*/  BSYNC B1 ;  /* 0x0000000000017941 */ /* 0x000fea0003800000 */
.L_x_39:
[----:B0----5:R-:W-:Y:S01]  /*2540*/  HADD2.F32 R0, -RZ, R14.H0_H0 ;  /* 0x2000000eff007230 */ /* 0x021fe20000004100 */
[----:B------:R-:W-:Y:S01]  /*2550*/  ISETP.GT.AND P1, PT, R36, 0x8, P1 ;  /* 0x000000082400780c */ /* 0x000fe20000f24270 */
[----:B--2-4-:R-:W-:Y:S01]  /*2560*/  @P0 IMAD.MOV.U32 R2, RZ, RZ, R4 ;  /* 0x000000ffff020224 */ /* 0x014fe200078e0004 */
[----:B------:R-:W-:Y:S02]  /*2570*/  BSSY B1, `(.L_x_41) ;  /* 0x0000009000017945 */ /* 0x000fe40003800000 */
[----:B------:R-:W-:-:S04]  /*2580*/  FMUL R3, R0, R33 ;  /* 0x0000002100037220 */ /* 0x000fc80000400000 */
[----:B------:R-:W-:-:S05]  /*2590*/  FFMA R3, R30, R32, R3 ;  /* 0x000000201e037223 */ /* 0x000fca0000000003 */
[----:B------:R-:W-:-:S04]  /*25a0*/  F2FP.F16.F32.PACK_AB R3, RZ, R3 ;  /* 0x00000003ff03723e */ /* 0x000fc800000000ff */
[----:B------:R-:W-:Y:S01]  /*25b0*/  PRMT R0, R3, 0x7610, R0 ;  /* 0x0000761003007816 */ /* 0x000fe20000000000 */
[----:B------:R-:W-:-:S05]  /*25c0*/  @P0 IMAD.MOV.U32 R3, RZ, RZ, R5 ;  /* 0x000000ffff030224 */ /* 0x000fca00078e0005 */
[----:B------:R0:W-:Y:S01]  /*25d0*/  @P0 STG.E.U16 desc[UR36][R2.64+0x10], R0 ;  /* 0x0000100002000986 */ /* 0x0001e2000c101524 */
[----:B------:R-:W-:Y:S05]  /*25e0*/  @!P1 BRA `(.L_x_42) ;  /* 0x0000000000049947 */ /* 0x000fea0003800000 */
[----:B------:R2:W5:Y:S02]  /*25f0*/  LDG.E.LTC128B.U16 R14, desc[UR36][R10.64+0x12] ;  /* 0x000012240a0e7981 */ /* 0x000564000c1e1520 */
.L_x_42:
[----:B------:R-:W-:Y:S05]  /*2600*/  BSYNC B1 ;  /* 0x0000000000017941 */ /* 0x000fea0003800000 */
.L_x_41:
[----:B------:R-:W-:Y:S05]  /*2610*/  @!P1 BRA `(.L_x_43) ;  /* 0x0000000000c89947 */ /* 0x000fea0003800000 */
[----:B-----5:R-:W-:-:S05]  /*2620*/  HADD2.F32 R14, -RZ, R14.H0_H0 ;  /* 0x2000000eff0e7230 */ /* 0x020fca0000004100 */
[----:B------:R-:W-:-:S04]  /*2630*/  FMUL R14, R14, R33 ;  /* 0x000000210e0e7220 */ /* 0x000fc80000400000 */
[----:B------:R-:W-:-:S05]  /*2640*/  FFMA R14, R31, R32, R14 ;  /* 0x000000201f0e7223 */ /* 0x000fca000000000e */
[----:B------:R-:W-:-:S05]  /*2650*/  F2FP.F16.F32.PACK_AB R14, RZ, R14 ;  /* 0x0000000eff0e723e */ /* 0x000fca00000000ff */
[----:B------:R4:W-:Y:S01]  /*2660*/  STG.E.U16 desc[UR36][R4.64+0x12], R14 ;  /* 0x0000120e04007986 */ /* 0x0009e2000c101524 */
[----:B------:R-:W-:Y:S05]  /*2670*/  BRA `(.L_x_43) ;  /* 0x0000000000b07947 */ /* 0x000fea0003800000 */
.L_x_30:
[----:B------:R-:W-:Y:S01]  /*2680*/  ULDC.64 UR4, c[0x0][0x5c0] ;  /* 0x0001700000047ab9 */ /* 0x000fe20000000a00 */
[----:B------:R-:W-:Y:S01]  /*2690*/  ISETP.GT.AND P0, PT, R46, RZ, PT ;  /* 0x000000ff2e00720c */ /* 0x000fe20003f04270 */
[-C--:B------:R-:W-:Y:S01]  /*26a0*/  FMUL R24, R24, R32.reuse ;  /* 0x0000002018187220 */ /* 0x080fe20000400000 */
[----:B------:R-:W-:Y:S01]  /*26b0*/  LEA R2, P5, R12, UR4, 0x1 ;  /* 0x000000040c027c11 */ /* 0x000fe2000f8a08ff */
[-C--:B------:R-:W-:Y:S01]  /*26c0*/  FMUL R25, R25, R32.reuse ;  /* 0x0000002019197220 */ /* 0x080fe20000400000 */
[----:B------:R-:W-:Y:S01]  /*26d0*/  ISETP.GT.AND P2, PT, R46, 0x1, PT ;  /* 0x000000012e00780c */ /* 0x000fe20003f44270 */
[-C--:B------:R-:W-:Y:S01]  /*26e0*/  FMUL R26, R26, R32.reuse ;  /* 0x000000201a1a7220 */ /* 0x080fe20000400000 */
[----:B------:R-:W-:Y:S01]  /*26f0*/  ISETP.GT.AND P4, PT, R36, RZ, P0 ;  /* 0x000000ff2400720c */ /* 0x000fe20000784270 */
[-C--:B------:R-:W-:Y:S01]  /*2700*/  FMUL R27, R27, R32.reuse ;  /* 0x000000201b1b7220 */ /* 0x080fe20000400000 */
[----:B------:R-:W-:Y:S01]  /*2710*/  LEA.HI.X R3, R12, UR5, R47, 0x1, P5 ;  /* 0x000000050c037c11 */ /* 0x000fe2000a8f0c2f */
[-C--:B------:R-:W-:Y:S01]  /*2720*/  FMUL R28, R28, R32.reuse ;  /* 0x000000201c1c7220 */ /* 0x080fe20000400000 */
[----:B------:R-:W-:Y:S01]  /*2730*/  ISETP.GT.AND P5, PT, R36, RZ, P2 ;  /* 0x000000ff2400720c */ /* 0x000fe200017a4270 */
[----:B------:R-:W-:Y:S01]  /*2740*/  FMUL R29, R29, R32 ;  /* 0x000000201d1d7220 */ /* 0x000fe20000400000 */
[----:B------:R-:W-:Y:S01]  /*2750*/  F2FP.F16.F32.PACK_AB R24, RZ, R24 ;  /* 0x00000018ff18723e */ /* 0x000fe200000000ff */
[-C--:B------:R-:W-:Y:S01]  /*2760*/  FMUL R30, R30, R32.reuse ;  /* 0x000000201e1e7220 */ /* 0x080fe20000400000 */
[----:B------:R-:W-:Y:S01]  /*2770*/  F2FP.F16.F32.PACK_AB R25, RZ, R25 ;  /* 0x00000019ff19723e */ /* 0x000fe200000000ff */
[----:B------:R-:W-:Y:S01]  /*2780*/  FMUL R31, R31, R32 ;  /* 0x000000201f1f7220 */ /* 0x000fe20000400000 */
[----:B------:R-:W-:-:S02]  /*2790*/  SHF.L.U64.HI R41, R40, 0x4, R41 ;  /* 0x0000000428297819 */ /* 0x000fc40000010229 */
[C---:B------:R-:W-:Y:S01]  /*27a0*/  ISETP.GT.AND P3, PT, R46.reuse, 0x8, PT ;  /* 0x000000082e00780c */ /* 0x040fe20003f64270 */
[----:B------:R-:W-:Y:S01]  /*27b0*/  @P4 STG.E.U16 desc[UR36][R2.64], R24 ;  /* 0x0000001802004986 */ /* 0x000fe2000c101524 */
[----:B------:R-:W-:Y:S02]  /*27c0*/  ISETP.GT.AND P1, PT, R46, 0x9, PT ;  /* 0x000000092e00780c */ /* 0x000fe40003f24270 */
[----:B------:R-:W-:Y:S01]  /*27d0*/  ISETP.GT.AND P0, PT, R36, 0x8, P0 ;  /* 0x000000082400780c */ /* 0x000fe20000704270 */
[----:B------:R-:W-:Y:S01]  /*27e0*/  @P5 STG.E.U16 desc[UR36][R2.64+0x2], R25 ;  /* 0x0000021902005986 */ /* 0x000fe2000c101524 */
[----:B------:R-:W-:Y:S02]  /*27f0*/  LEA R4, P5, R40, R2, 0x4 ;  /* 0x0000000228047211 */ /* 0x000fe400078a20ff */
[C---:B------:R-:W-:Y:S02]  /*2800*/  ISETP.GT.AND P2, PT, R36.reuse, 0x8, P2 ;  /* 0x000000082400780c */ /* 0x040fe40001744270 */
[C---:B------:R-:W-:Y:S01]  /*2810*/  ISETP.GT.AND P4, PT, R36.reuse, RZ, P3 ;  /* 0x000000ff2400720c */ /* 0x040fe20001f84270 */
[----:B------:R-:W-:Y:S01]  /*2820*/  IMAD.X R5, R41, 0x1, R3, P5 ;  /* 0x0000000129057824 */ /* 0x000fe200028e0603 */
[----:B------:R-:W-:-:S02]  /*2830*/  ISETP.GT.AND P5, PT, R36, RZ, P1 ;  /* 0x000000ff2400720c */ /* 0x000fc40000fa4270 */
[C---:B------:R-:W-:Y:S02]  /*2840*/  ISETP.GT.AND P3, PT, R36.reuse, 0x8, P3 ;  /* 0x000000082400780c */ /* 0x040fe40001f64270 */
[----:B------:R-:W-:Y:S02]  /*2850*/  F2FP.F16.F32.PACK_AB R26, RZ, R26 ;  /* 0x0000001aff1a723e */ /* 0x000fe400000000ff */
[----:B------:R-:W-:Y:S02]  /*2860*/  F2FP.F16.F32.PACK_AB R27, RZ, R27 ;  /* 0x0000001bff1b723e */ /* 0x000fe400000000ff */
[----:B------:R-:W-:Y:S01]  /*2870*/  ISETP.GT.AND P1, PT, R36, 0x8, P1 ;  /* 0x000000082400780c */ /* 0x000fe20000f24270 */
[----:B------:R-:W-:Y:S01]  /*2880*/  @P0 STG.E.U16 desc[UR36][R4.64], R26 ;  /* 0x0000001a04000986 */ /* 0x000fe2000c101524 */
[----:B------:R-:W-:Y:S02]  /*2890*/  F2FP.F16.F32.PACK_AB R28, RZ, R28 ;  /* 0x0000001cff1c723e */ /* 0x000fe400000000ff */
[----:B------:R-:W-:Y:S01]  /*28a0*/  F2FP.F16.F32.PACK_AB R29, RZ, R29 ;  /* 0x0000001dff1d723e */ /* 0x000fe200000000ff */
[----:B------:R-:W-:Y:S01]  /*28b0*/  @P2 STG.E.U16 desc[UR36][R4.64+0x2], R27 ;  /* 0x0000021b04002986 */ /* 0x000fe2000c101524 */
[----:B------:R-:W-:-:S02]  /*28c0*/  F2FP.F16.F32.PACK_AB R30, RZ, R30 ;  /* 0x0000001eff1e723e */ /* 0x000fc400000000ff */
[----:B------:R-:W-:Y:S01]  /*28d0*/  F2FP.F16.F32.PACK_AB R31, RZ, R31 ;  /* 0x0000001fff1f723e */ /* 0x000fe200000000ff */
[----:B------:R-:W-:Y:S04]  /*28e0*/  @P4 STG.E.U16 desc[UR36][R2.64+0x10], R28 ;  /* 0x0000101c02004986 */ /* 0x000fe8000c101524 */
[----:B------:R0:W-:Y:S02]  /*28f0*/  @P5 STG.E.U16 desc[UR36][R2.64+0x12], R29 ;  /* 0x0000121d02005986 */ /* 0x0001e4000c101524 */
[----:B0-----:R-:W-:Y:S02]  /*2900*/  @P3 IMAD.MOV.U32 R2, RZ, RZ, R4 ;  /* 0x000000ffff023224 */ /* 0x001fe400078e0004 */
[----:B------:R-:W-:-:S05]  /*2910*/  @P3 IMAD.MOV.U32 R3, RZ, RZ, R5 ;  /* 0x000000ffff033224 */ /* 0x000fca00078e0005 */
[----:B------:R0:W-:Y:S04]  /*2920*/  @P3 STG.E.U16 desc[UR36][R2.64+0x10], R30 ;  /* 0x0000101e02003986 */ /* 0x0001e8000c101524 */
[----:B------:R0:W-:Y:S02]  /*2930*/  @P1 STG.E.U16 desc[UR36][R4.64+0x12], R31 ;  /* 0x0000121f04001986 */ /* 0x0001e4000c101524 */
.L_x_43:
[----:B------:R-:W-:Y:S05]  /*2940*/  BSYNC B0 ;  /* 0x0000000000007941 */ /* 0x000fea0003800000 */
.L_x_29:
[----:B------:R-:W-:Y:S01]  /*2950*/  ULDC UR4, c[0x0][0xc] ;  /* 0x0000030000047ab9 */ /* 0x000fe20000000800 */
[----:B------:R-:W-:Y:S01]  /*2960*/  ULDC UR5, c[0x0][0x10] ;  /* 0x0000040000057ab9 */ /* 0x000fe20000000800 */
[----:B0-----:R-:W0:Y:S01]  /*2970*/  LDC R3, c[0x0][0x14] ;  /* 0x00000500ff037b82 */ /* 0x001e220000000800 */
[----:B------:R-:W-:Y:S01]  /*2980*/  UIMAD.WIDE.U32 UR4, UR4, UR5, URZ ;  /* 0x00000005040472a5 */ /* 0x000fe2000f8e003f */
[----:B------:R-:W-:Y:S01]  /*2990*/  PRMT R0, RZ, 0x7610, R0 ;  /* 0x00007610ff007816 */ /* 0x000fe20000000000 */
[----:B------:R-:W-:Y:S02]  /*29a0*/  IMAD.MOV.U32 R36, RZ, RZ, -0x1 ;  /* 0xffffffffff247424 */ /* 0x000fe400078e00ff */
[----:B------:R-:W-:Y:S02]  /*29b0*/  IMAD.MOV.U32 R35, RZ, RZ, -0x1 ;  /* 0xffffffffff237424 */ /* 0x000fe400078e00ff */
[----:B0-----:R-:W-:-:S04]  /*29c0*/  IMAD.WIDE.U32 R16, R3, UR4, R16 ;  /* 0x0000000403107c25 */ /* 0x001fc8000f8e0010 */
[----:B------:R-:W-:Y:S01]  /*29d0*/  IMAD R3, R3, UR5, RZ ;  /* 0x0000000503037c24 */ /* 0x000fe2000f8e02ff */
[----:B------:R-:W-:Y:S02]  /*29e0*/  ULDC.64 UR4, c[0x0][0x650] ;  /* 0x0001940000047ab9 */ /* 0x000fe40000000a00 */
[----:B------:R-:W-:Y:S01]  /*29f0*/  ISETP.GE.U32.AND P0, PT, R16, UR4, PT ;  /* 0x0000000410007c0c */ /* 0x000fe2000bf06070 */
[----:B------:R-:W-:-:S05]  /*2a00*/  IMAD.IADD R17, R17, 0x1, R3 ;  /* 0x0000000111117824 */ /* 0x000fca00078e0203 */
[----:B------:R-:W-:-:S13]  /*2a10*/  ISETP.GE.U32.AND.EX P0, PT, R17, UR5, PT, P0 ;  /* 0x0000000511007c0c */ /* 0x000fda000bf06100 */
[----:B------:R-:W-:Y:S05]  /*2a20*/  @P0 BRA `(.L_x_44) ;  /* 0x0000000400640947 */ /* 0x000fea0003800000 */
[----:B--23--:R-:W0:Y:S01]  /*2a30*/  S2R R10, SR_CTAID.X ;  /* 0x00000000000a7919 */ /* 0x00ce220000002500 */
[----:B------:R-:W2:Y:S01]  /*2a40*/  LDC.64 R8, c[0x0][0x628] ;  /* 0x00018a00ff087b82 */ /* 0x000ea20000000a00 */
[----:B------:R-:W-:Y:S01]  /*2a50*/  ULDC UR4, c[0x0][0x150] ;  /* 0x0000540000047ab9 */ /* 0x000fe20000000800 */
[----:B------:R-:W-:Y:S01]  /*2a60*/  IMAD.MOV.U32 R6, RZ, RZ, R16 ;  /* 0x000000ffff067224 */ /* 0x000fe200078e0010 */
[----:B------:R-:W3:Y:S01]  /*2a70*/  S2R R20, SR_CTAID.Y ;  /* 0x0000000000147919 */ /* 0x000ee20000002600 */
[----:B------:R-:W-:-:S04]  /*2a80*/  IMAD.MOV.U32 R7, RZ, RZ, R17 ;  /* 0x000000ffff077224 */ /* 0x000fc800078e0011 */
[----:B------:R-:W3:Y:S08]  /*2a90*/  LDC R15, c[0x0][0x144] ;  /* 0x00005100ff0f7b82 */ /* 0x000ef00000000800 */
[----:B------:R-:W3:Y:S08]  /*2aa0*/  LDC R0, c[0x0][0x630] ;  /* 0x00018c00ff007b82 */ /* 0x000ef00000000800 */
[----:B-1----:R-:W1:Y:S01]  /*2ab0*/  LDC.64 R12, c[0x0][0x620] ;  /* 0x00018800ff0c7b82 */ /* 0x002e620000000a00 */
[----:B--2---:R-:W-:-:S04]  /*2ac0*/  ISETP.NE.U32.AND P0, PT, R8, RZ, PT ;  /* 0x000000ff0800720c */ /* 0x004fc80003f05070 */
[----:B------:R-:W-:Y:S02]  /*2ad0*/  ISETP.NE.AND.EX P0, PT, R9, RZ, PT, P0 ;  /* 0x000000ff0900720c */ /* 0x000fe40003f05300 */
[----:B0-----:R-:W-:-:S05]  /*2ae0*/  I2FP.F32.U32 R2, R10 ;  /* 0x0000000a00027245 */ /* 0x001fca0000201000 */
[----:B------:R-:W-:-:S04]  /*2af0*/  FMUL R2, R2, UR4 ;  /* 0x0000000402027c20 */ /* 0x000fc80008400000 */
[----:B----45:R0:W2:Y:S02]  /*2b00*/  F2I.U32.TRUNC.NTZ R14, R2 ;  /* 0x00000002000e7305 */ /* 0x0300a4000020f000 */
[----:B---3--:R-:W-:Y:S05]  /*2b10*/  @!P0 BRA `(.L_x_45) ;  /* 0x0000000000288947 */ /* 0x008fea0003800000 */
[----:B------:R-:W3:Y:S02]  /*2b20*/  LDC R3, c[0x0][0x634] ;  /* 0x00018d00ff037b82 */ /* 0x000ee40000000800 */
[----:B---3--:R-:W-:-:S05]  /*2b30*/  IADD3 R7, P0, R16, R3, RZ ;  /* 0x0000000310077210 */ /* 0x008fca0007f1e0ff */
[----:B------:R-:W-:-:S04]  /*2b40*/  IMAD.X R11, RZ, RZ, R17, P0 ;  /* 0x000000ffff0b7224 */ /* 0x000fc800000e0611 */
[----:B0-----:R-:W-:-:S04]  /*2b50*/  IMAD.WIDE.U32 R2, R11, R8, RZ ;  /* 0x000000080b027225 */ /* 0x001fc800078e00ff */
[----:B------:R-:W-:-:S04]  /*2b60*/  IMAD.WIDE.U32 R4, P0, R7, R9, R2 ;  /* 0x0000000907047225 */ /* 0x000fc80007800002 */
[----:B------:R-:W-:-:S04]  /*2b70*/  IMAD.WIDE.U32 R2, R7, R8, RZ ;  /* 0x0000000807027225 */ /* 0x000fc800078e00ff */
[----:B------:R-:W-:Y:S01]  /*2b80*/  IMAD.X R7, RZ, RZ, RZ, P0 ;  /* 0x000000ffff077224 */ /* 0x000fe200000e06ff */
[----:B------:R-:W-:Y:S01]  /*2b90*/  IADD3 RZ, P0, R3, R4, RZ ;  /* 0x0000000403ff7210 */ /* 0x000fe20007f1e0ff */
[----:B------:R-:W-:-:S04]  /*2ba0*/  IMAD.MOV.U32 R6, RZ, RZ, R5 ;  /* 0x000000ffff067224 */ /* 0x000fc800078e0005 */
[----:B------:R-:W-:-:S08]  /*2bb0*/  IMAD.WIDE.U32.X R6, R11, R9, R6, P0 ;  /* 0x000000090b067225 */ /* 0x000fd000000e0406 */
.L_x_45:
[----:B------:R-:W3:Y:S01]  /*2bc0*/  LDC.64 R26, c[0x0][0x640] ;  /* 0x00019000ff1a7b82 */ /* 0x000ee20000000a00 */
[-CC-:B------:R-:W-:Y:S01]  /*2bd0*/  SHF.R.U64 R35, R6, R0.reuse, R7.reuse ;  /* 0x0000000006237219 */ /* 0x180fe20000001207 */
[----:B--2---:R-:W-:Y:S01]  /*2be0*/  IMAD.MOV R14, RZ, RZ, -R14 ;  /* 0x000000ffff0e7224 */ /* 0x004fe200078e0a0e */
[----:B------:R-:W-:Y:S01]  /*2bf0*/  SHF.R.U32.HI R0, RZ, R0, R7 ;  /* 0x00000000ff007219 */ /* 0x000fe20000011607 */
[----:B------:R-:W-:Y:S01]  /*2c00*/  ULDC UR4, c[0x0][0x154] ;  /* 0x0000550000047ab9 */ /* 0x000fe20000000800 */
[----:B------:R-:W-:Y:S01]  /*2c10*/  IADD3 R5, P0, RZ, -R35, RZ ;  /* 0x80000023ff057210 */ /* 0x000fe20007f1e0ff */
[----:B------:R-:W-:Y:S02]  /*2c20*/  IMAD R15, R15, R14, R10 ;  /* 0x0000000e0f0f7224 */ /* 0x000fe400078e020a */
[----:B------:R-:W2:Y:S01]  /*2c30*/  LDC R4, c[0x0][0x618] ;  /* 0x00018600ff047b82 */ /* 0x000ea20000000800 */
[----:B------:R-:W-:Y:S02]  /*2c40*/  IMAD.MOV.U32 R7, RZ, RZ, 0x1 ;  /* 0x00000001ff077424 */ /* 0x000fe400078e00ff */
[----:B------:R-:W-:-:S04]  /*2c50*/  IMAD.X R3, RZ, RZ, ~R0, P0 ;  /* 0x000000ffff037224 */ /* 0x000fc800000e0e00 */
[-C--:B-1----:R-:W-:Y:S01]  /*2c60*/  IMAD R0, R3, R12.reuse, RZ ;  /* 0x0000000c03007224 */ /* 0x082fe200078e02ff */
[----:B------:R-:W1:Y:S01]  /*2c70*/  LDC R6, c[0x0][0x608] ;  /* 0x00018200ff067b82 */ /* 0x000e620000000800 */
[----:B0-----:R-:W-:-:S04]  /*2c80*/  IMAD.WIDE.U32 R2, R5, R12, R16 ;  /* 0x0000000c05027225 */ /* 0x001fc800078e0010 */
[----:B------:R-:W-:Y:S01]  /*2c90*/  IMAD R5, R5, R13, R0 ;  /* 0x0000000d05057224 */ /* 0x000fe200078e0200 */
[----:B------:R-:W-:Y:S02]  /*2ca0*/  I2FP.F32.U32 R0, R20 ;  /* 0x0000001400007245 */ /* 0x000fe40000201000 */
[----:B------:R-:W0:Y:S01]  /*2cb0*/  LDC R24, c[0x0][0x658] ;  /* 0x00019600ff187b82 */ /* 0x000e220000000800 */
[----:B------:R-:W-:Y:S01]  /*2cc0*/  IMAD.IADD R3, R3, 0x1, R5 ;  /* 0x0000000103037824 */ /* 0x000fe200078e0205 */
[----:B---3--:R-:W-:Y:S01]  /*2cd0*/  ISETP.NE.U32.AND P0, PT, R26, RZ, PT ;  /* 0x000000ff1a00720c */ /* 0x008fe20003f05070 */
[----:B------:R-:W-:Y:S01]  /*2ce0*/  FMUL R0, R0, UR4 ;  /* 0x0000000400007c20 */ /* 0x000fe20008400000 */
[----:B------:R-:W-:Y:S02]  /*2cf0*/  IMAD.MOV.U32 R5, RZ, RZ, -0x1 ;  /* 0xffffffffff057424 */ /* 0x000fe400078e00ff */
[----:B------:R-:W-:Y:S01]  /*2d00*/  ISETP.NE.AND.EX P0, PT, R27, RZ, PT, P0 ;  /* 0x000000ff1b00720c */ /* 0x000fe20003f05300 */
[----:B------:R3:W4:Y:S01]  /*2d10*/  F2I.U32.TRUNC.NTZ R12, R0 ;  /* 0x00000000000c7305 */ /* 0x000722000020f000 */
[----:B------:R-:W3:Y:S01]  /*2d20*/  LDC R13, c[0x0][0x148] ;  /* 0x00005200ff0d7b82 */ /* 0x000ee20000000800 */
[----:B--2---:R-:W-:-:S02]  /*2d30*/  SHF.R.U64 R10, R2, R4, R3 ;  /* 0x00000004020a7219 */ /* 0x004fc40000001203 */
[----:B------:R-:W-:-:S05]  /*2d40*/  SHF.R.U32.HI R3, RZ, R4, R3 ;  /* 0x00000004ff037219 */ /* 0x000fca0000011603 */
[----:B------:R-:W2:Y:S01]  /*2d50*/  LDC R14, c[0x0][0x600] ;  /* 0x00018000ff0e7b82 */ /* 0x000ea20000000800 */
[-CC-:B-1----:R-:W-:Y:S02]  /*2d60*/  SHF.R.U64 R8, R10, R6.reuse, R3.reuse ;  /* 0x000000060a087219 */ /* 0x182fe40000001203 */
[----:B------:R-:W-:-:S05]  /*2d70*/  SHF.R.U32.HI R3, RZ, R6, R3 ;  /* 0x00000006ff037219 */ /* 0x000fca0000011603 */
[----:B------:R-:W1:Y:S01]  /*2d80*/  LDC R25, c[0x0][0x648] ;  /* 0x00019200ff197b82 */ /* 0x000e620000000800 */
[-CC-:B0-----:R-:W-:Y:S02]  /*2d90*/  SHF.R.U64 R11, R8, R24.reuse, R3.reuse ;  /* 0x00000018080b7219 */ /* 0x181fe40000001203 */
[-C--:B------:R-:W-:Y:S02]  /*2da0*/  SHF.L.U32 R5, R5, R24.reuse, RZ ;  /* 0x0000001805057219 */ /* 0x080fe400000006ff */
[-C--:B------:R-:W-:Y:S01]  /*2db0*/  SHF.R.U32.HI R3, RZ, R24.reuse, R3 ;  /* 0x00000018ff037219 */ /* 0x080fe20000011603 */
[----:B------:R-:W-:Y:S01]  /*2dc0*/  IMAD.MOV.U32 R2, RZ, RZ, R11 ;  /* 0x000000ffff027224 */ /* 0x000fe200078e000b */
[----:B------:R-:W-:Y:S01]  /*2dd0*/  SHF.L.U32 R34, R7, R24, RZ ;  /* 0x0000001807227219 */ /* 0x000fe200000006ff */
[----:B------:R-:W0:Y:S01]  /*2de0*/  LDC R28, c[0x0][0x638] ;  /* 0x00018e00ff1c7b82 */ /* 0x000e220000000800 */
[----:B------:R-:W-:-:S07]  /*2df0*/  LOP3.LUT R21, RZ, R5, RZ, 0x33, !PT ;  /* 0x00000005ff157212 */ /* 0x000fce00078e33ff */
[----:B------:R-:W0:Y:S01]  /*2e00*/  LDC R29, c[0x0][0x610] ;  /* 0x00018400ff1d7b82 */ /* 0x000e220000000800 */
[----:B----4-:R-:W-:Y:S05]  /*2e10*/  @!P0 BRA `(.L_x_46) ;  /* 0x0000000000288947 */ /* 0x010fea0003800000 */
[----:B---3--:R-:W3:Y:S02]  /*2e20*/  LDC R0, c[0x0][0x64c] ;  /* 0x00019300ff007b82 */ /* 0x008ee40000000800 */
[----:B---3--:R-:W-:-:S05]  /*2e30*/  IADD3 R7, P0, R11, R0, RZ ;  /* 0x000000000b077210 */ /* 0x008fca0007f1e0ff */
        /* <DEDUP_REMOVED lines=8> */
.L_x_46:
[----:B------:R-:W-:Y:S01]  /*2ec0*/  ISETP.NE.AND P0, PT, R19, 0x1, PT ;  /* 0x000000011300780c */ /* 0x000fe20003f05270 */
[----:B--2---:R-:W-:Y:S01]  /*2ed0*/  VIADD R5, R14, 0xffffffff ;  /* 0xffffffff0e057836 */ /* 0x004fe20000000000 */
[----:B-1-3--:R-:W-:Y:S01]  /*2ee0*/  SHF.R.U64 R0, R2, R25, R3 ;  /* 0x0000001902007219 */ /* 0x00afe20000001203 */
[----:B------:R-:W-:Y:S01]  /*2ef0*/  IMAD.MOV R12, RZ, RZ, -R12 ;  /* 0x000000ffff0c7224 */ /* 0x000fe200078e0a0c */
[----:B------:R-:W-:-:S03]  /*2f00*/  LOP3.LUT R3, R8, R21, RZ, 0xc0, !PT ;  /* 0x0000001508037212 */ /* 0x000fc600078ec0ff */
[----:B------:R-:W-:Y:S02]  /*2f10*/  IMAD.MOV R2, RZ, RZ, -R0 ;  /* 0x000000ffff027224 */ /* 0x000fe400078e0a00 */
[----:B------:R-:W-:Y:S01]  /*2f20*/  IMAD R34, R34, R0, R3 ;  /* 0x0000000022227224 */ /* 0x000fe200078e0203 */
[----:B------:R-:W-:Y:S01]  /*2f30*/  LOP3.LUT R3, R10, R5, RZ, 0xc0, !PT ;  /* 0x000000050a037212 */ /* 0x000fe200078ec0ff */
[----:B0-----:R-:W-:Y:S02]  /*2f40*/  IMAD R0, R2, R28, R11 ;  /* 0x0000001c02007224 */ /* 0x001fe400078e020b */
[----:B------:R-:W-:Y:S02]  /*2f50*/  @P0 IMAD R15, R13, R12, R20 ;  /* 0x0000000c0d0f0224 */ /* 0x000fe400078e0214 */
[----:B------:R-:W-:Y:S02]  /*2f60*/  IMAD R3, R0, R14, R3 ;  /* 0x0000000e00037224 */ /* 0x000fe400078e0203 */
[----:B------:R-:W-:-:S02]  /*2f70*/  IMAD R34, R34, R29, R15 ;  /* 0x0000001d22227224 */ /* 0x000fc400078e020f */
[----:B------:R-:W-:-:S03]  /*2f80*/  IMAD.MOV.U32 R2, RZ, RZ, 0x1 ;  /* 0x00000001ff027424 */ /* 0x000fc600078e00ff */
[----:B------:R-:W-:Y:S02]  /*2f90*/  SEL R36, R3, R34, !P0 ;  /* 0x0000002203247207 */ /* 0x000fe40004000000 */
[----:B------:R-:W-:Y:S02]  /*2fa0*/  PRMT R0, R2, 0x7610, R0 ;  /* 0x0000761002007816 */ /* 0x000fe40000000000 */
[----:B------:R-:W-:-:S07]  /*2fb0*/  SEL R34, R34, R3, !P0 ;  /* 0x0000000322227207 */ /* 0x000fce0004000000 */
.L_x_44:
[----:B------:R-:W-:-:S13]  /*2fc0*/  LOP3.LUT P0, RZ, R0, 0xff, RZ, 0xc0, !PT ;  /* 0x000000ff00ff7812 */ /* 0x000fda000780c0ff */
[----:B------:R-:W-:Y:S05]  /*2fd0*/  @P0 BRA `(.L_x_47) ;  /* 0xffffffe000240947 */ /* 0x000fea000383ffff */
[----:B------:R-:W-:Y:S05]  /*2fe0*/  EXIT ;  /* 0x000000000000794d */ /* 0x000fea0003800000 */
.L_x_4:
[----:B0-----:R-:W-:Y:S01]  /*2ff0*/  ULDC.64 UR4, c[0x0][0x650] ;  /* 0x0001940000047ab9 */ /* 0x001fe20000000a00 */
        /* <DEDUP_REMOVED lines=25> */
.L_x_49:
[-CC-:B------:R-:W-:Y:S01]  /*3190*/  SHF.R.U64 R13, R10, R14.reuse, R11.reuse ;  /* 0x0000000e0a0d7219 */ /* 0x180fe2000000120b */
[----:B------:R-:W0:Y:S01]  /*31a0*/  LDC R12, c[0x0][0x618] ;  /* 0x00018600ff0c7b82 */ /* 0x000e220000000800 */
[----:B------:R-:W-:Y:S01]  /*31b0*/  SHF.R.U32.HI R3, RZ, R14, R11 ;  /* 0x0000000eff037219 */ /* 0x000fe2000001160b */
[----:B------:R-:W-:Y:S01]  /*31c0*/  ULDC UR4, c[0x0][0x150] ;  /* 0x0000540000047ab9 */ /* 0x000fe20000000800 */
[----:B------:R-:W-:Y:S02]  /*31d0*/  IADD3 R5, P0, RZ, -R13, RZ ;  /* 0x8000000dff057210 */ /* 0x000fe40007f1e0ff */
[----:B------:R-:W-:-:S03]  /*31e0*/  I2FP.F32.U32 R6, R2 ;  /* 0x0000000200067245 */ /* 0x000fc60000201000 */
[----:B------:R-:W1:Y:S01]  /*31f0*/  LDC.64 R26, c[0x0][0x640] ;  /* 0x00019000ff1a7b82 */ /* 0x000e620000000a00 */
[----:B------:R-:W-:Y:S02]  /*3200*/  IMAD.X R3, RZ, RZ, ~R3, P0 ;  /* 0x000000ffff037224 */ /* 0x000fe400000e0e03 */
[----:B------:R-:W-:Y:S01]  /*3210*/  FMUL R9, R6, UR4 ;  /* 0x0000000406097c20 */ /* 0x000fe20008400000 */
[----:B------:R-:W-:Y:S01]  /*3220*/  IMAD.WIDE.U32 R6, R5, R20, R16 ;  /* 0x0000001405067225 */ /* 0x000fe200078e0010 */
[----:B------:R-:W-:-:S03]  /*3230*/  ULDC UR4, c[0x0][0x154] ;  /* 0x0000550000047ab9 */ /* 0x000fc60000000800 */
[----:B------:R-:W-:Y:S01]  /*3240*/  IMAD R8, R3, R20, RZ ;  /* 0x0000001403087224 */ /* 0x000fe200078e02ff */
[----:B------:R-:W2:Y:S01]  /*3250*/  LDC R11, c[0x0][0x144] ;  /* 0x00005100ff0b7b82 */ /* 0x000ea20000000800 */
[----:B------:R-:W3:Y:S02]  /*3260*/  F2I.U32.TRUNC.NTZ R9, R9 ;  /* 0x0000000900097305 */ /* 0x000ee4000020f000 */
[----:B------:R-:W-:Y:S02]  /*3270*/  IMAD R3, R5, R21, R8 ;  /* 0x0000001505037224 */ /* 0x000fe400078e0208 */
[----:B------:R-:W-:Y:S02]  /*3280*/  IMAD.MOV.U32 R8, RZ, RZ, 0x1 ;  /* 0x00000001ff087424 */ /* 0x000fe400078e00ff */
[----:B------:R-:W-:Y:S01]  /*3290*/  IMAD.IADD R3, R7, 0x1, R3 ;  /* 0x0000000107037824 */ /* 0x000fe200078e0203 */
[----:B------:R-:W4:Y:S04]  /*32a0*/  LDC R14, c[0x0][0x608] ;  /* 0x00018200ff0e7b82 */ /* 0x000f280000000800 */
[----:B0-----:R-:W-:-:S02]  /*32b0*/  SHF.R.U64 R10, R6, R12, R3 ;  /* 0x0000000c060a7219 */ /* 0x001fc40000001203 */
[----:B------:R-:W-:Y:S02]  /*32c0*/  I2FP.F32.U32 R6, R4 ;  /* 0x0000000400067245 */ /* 0x000fe40000201000 */
[----:B------:R-:W0:Y:S01]  /*32d0*/  LDC R25, c[0x0][0x658] ;  /* 0x00019600ff197b82 */ /* 0x000e220000000800 */
[----:B-1----:R-:W-:Y:S01]  /*32e0*/  ISETP.NE.U32.AND P0, PT, R26, RZ, PT ;  /* 0x000000ff1a00720c */ /* 0x002fe20003f05070 */
[----:B---3--:R-:W-:Y:S01]  /*32f0*/  IMAD.MOV R5, RZ, RZ, -R9 ;  /* 0x000000ffff057224 */ /* 0x008fe200078e0a09 */
[----:B------:R-:W-:Y:S01]  /*3300*/  SHF.R.U32.HI R3, RZ, R12, R3 ;  /* 0x0000000cff037219 */ /* 0x000fe20000011603 */
[----:B------:R-:W-:Y:S01]  /*3310*/  FMUL R6, R6, UR4 ;  /* 0x0000000406067c20 */ /* 0x000fe20008400000 */
[----:B------:R-:W-:Y:S01]  /*3320*/  ISETP.NE.AND.EX P0, PT, R27, RZ, PT, P0 ;  /* 0x000000ff1b00720c */ /* 0x000fe20003f05300 */
[----:B------:R-:W-:Y:S02]  /*3330*/  IMAD.MOV.U32 R12, RZ, RZ, -0x1 ;  /* 0xffffffffff0c7424 */ /* 0x000fe400078e00ff */
[----:B------:R-:W1:Y:S01]  /*3340*/  LDC R21, c[0x0][0x148] ;  /* 0x00005200ff157b82 */ /* 0x000e620000000800 */
[----:B--2---:R-:W-:-:S07]  /*3350*/  IMAD R22, R11, R5, R2 ;  /* 0x000000050b167224 */ /* 0x004fce00078e0202 */
[----:B------:R-:W2:Y:S01]  /*3360*/  LDC R20, c[0x0][0x600] ;  /* 0x00018000ff147b82 */ /* 0x000ea20000000800 */
[-CC-:B----4-:R-:W-:Y:S02]  /*3370*/  SHF.R.U64 R15, R10, R14.reuse, R3.reuse ;  /* 0x0000000e0a0f7219 */ /* 0x190fe40000001203 */
[----:B------:R-:W-:Y:S02]  /*3380*/  SHF.R.U32.HI R2, RZ, R14, R3 ;  /* 0x0000000eff027219 */ /* 0x000fe40000011603 */
[----:B------:R3:W4:Y:S03]  /*3390*/  F2I.U32.TRUNC.NTZ R14, R6 ;  /* 0x00000006000e7305 */ /* 0x000726000020f000 */
[----:B------:R-:W1:Y:S01]  /*33a0*/  LDC R24, c[0x0][0x648] ;  /* 0x00019200ff187b82 */ /* 0x000e620000000800 */
[-C--:B0-----:R-:W-:Y:S02]  /*33b0*/  SHF.L.U32 R5, R12, R25.reuse, RZ ;  /* 0x000000190c057219 */ /* 0x081fe400000006ff */
[----:B------:R-:W-:-:S02]  /*33c0*/  SHF.R.U64 R12, R15, R25, R2 ;  /* 0x000000190f0c7219 */ /* 0x000fc40000001202 */
[-C--:B------:R-:W-:Y:S02]  /*33d0*/  SHF.R.U32.HI R3, RZ, R25.reuse, R2 ;  /* 0x00000019ff037219 */ /* 0x080fe40000011602 */
[----:B------:R-:W-:Y:S01]  /*33e0*/  SHF.L.U32 R25, R8, R25, RZ ;  /* 0x0000001908197219 */ /* 0x000fe200000006ff */
[----:B------:R-:W0:Y:S01]  /*33f0*/  LDC R28, c[0x0][0x638] ;  /* 0x00018e00ff1c7b82 */ /* 0x000e220000000800 */
[----:B------:R-:W-:Y:S01]  /*3400*/  LOP3.LUT R30, RZ, R5, RZ, 0x33, !PT ;  /* 0x00000005ff1e7212 */ /* 0x000fe200078e33ff */
[----:B------:R-:W-:-:S06]  /*3410*/  IMAD.MOV.U32 R2, RZ, RZ, R12 ;  /* 0x000000ffff027224 */ /* 0x000fcc00078e000c */
[----:B------:R-:W0:Y:S01]  /*3420*/  LDC R29, c[0x0][0x610] ;  /* 0x00018400ff1d7b82 */ /* 0x000e220000000800 */
[----:B---34-:R-:W-:Y:S05]  /*3430*/  @!P0 BRA `(.L_x_50) ;  /* 0x0000000000288947 */ /* 0x018fea0003800000 */
[----:B------:R-:W3:Y:S02]  /*3440*/  LDC R5, c[0x0][0x64c] ;  /* 0x00019300ff057b82 */ /* 0x000ee40000000800 */
        /* <DEDUP_REMOVED lines=9> */
.L_x_50:
[----:B------:R-:W-:Y:S01]  /*34e0*/  ISETP.NE.AND P0, PT, R19, 0x1, PT ;  /* 0x000000011300780c */ /* 0x000fe20003f05270 */
[----:B--2---:R-:W-:Y:S01]  /*34f0*/  VIADD R9, R20, 0xffffffff ;  /* 0xffffffff14097836 */ /* 0x004fe20000000000 */
[----:B-1----:R-:W-:Y:S01]  /*3500*/  SHF.R.U64 R3, R2, R24, R3 ;  /* 0x0000001802037219 */ /* 0x002fe20000001203 */
[----:B------:R-:W-:Y:S01]  /*3510*/  IMAD.MOV R14, RZ, RZ, -R14 ;  /* 0x000000ffff0e7224 */ /* 0x000fe200078e0a0e */
[----:B------:R-:W-:Y:S01]  /*3520*/  LOP3.LUT R2, R15, R30, RZ, 0xc0, !PT ;  /* 0x0000001e0f027212 */ /* 0x000fe200078ec0ff */
[----:B------:R-:W-:Y:S02]  /*3530*/  IMAD.MOV.U32 R6, RZ, RZ, R13 ;  /* 0x000000ffff067224 */ /* 0x000fe400078e000d */
[----:B------:R-:W-:Y:S02]  /*3540*/  IMAD.MOV R5, RZ, RZ, -R3 ;  /* 0x000000ffff057224 */ /* 0x000fe400078e0a03 */
[----:B------:R-:W-:Y:S01]  /*3550*/  IMAD R7, R25, R3, R2 ;  /* 0x0000000319077224 */ /* 0x000fe200078e0202 */
[----:B------:R-:W-:Y:S01]  /*3560*/  LOP3.LUT R3, R10, R9, RZ, 0xc0, !PT ;  /* 0x000000090a037212 */ /* 0x000fe200078ec0ff */
[----:B0-----:R-:W-:-:S02]  /*3570*/  IMAD R2, R5, R28, R12 ;  /* 0x0000001c05027224 */ /* 0x001fc400078e020c */
[----:B------:R-:W-:Y:S02]  /*3580*/  @P0 IMAD R22, R21, R14, R4 ;  /* 0x0000000e15160224 */ /* 0x000fe400078e0204 */
[----:B------:R-:W-:Y:S02]  /*3590*/  IMAD R2, R2, R20, R3 ;  /* 0x0000001402027224 */ /* 0x000fe400078e0203 */
[----:B------:R-:W-:Y:S02]  /*35a0*/  IMAD R7, R7, R29, R22 ;  /* 0x0000001d07077224 */ /* 0x000fe400078e0216 */
[----:B------:R-:W-:-:S03]  /*35b0*/  IMAD.MOV.U32 R5, RZ, RZ, 0x1 ;  /* 0x00000001ff057424 */ /* 0x000fc600078e00ff */
[----:B------:R-:W-:Y:S02]  /*35c0*/  SEL R12, R2, R7, !P0 ;  /* 0x00000007020c7207 */ /* 0x000fe40004000000 */
[----:B------:R-:W-:-:S07]  /*35d0*/  SEL R7, R7, R2, !P0 ;  /* 0x0000000207077207 */ /* 0x000fce0004000000 */
.L_x_48:
[----:B------:R-:W-:-:S08]  /*35e0*/  NOP ;  /* 0x0000000000007918 */ /* 0x000fd00000000000 */
[----:B------:R-:W0:-:S00]  /*35f0*/  USETMAXREG.DEALLOC.CTAPOOL 0x28 ;  /* 0x00000028000079c8 */ /* 0x000e0000080e0500 */
[----:B0-----:R-:W-:-:S13]  /*3600*/  ISETP.NE.AND P0, PT, R0, RZ, PT ;  /* 0x000000ff0000720c */ /* 0x001fda0003f05270 */
[----:B------:R-:W-:Y:S05]  /*3610*/  @P0 EXIT ;  /* 0x000000000000094d */ /* 0x000fea0003800000 */
[----:B------:R-:W-:Y:S01]  /*3620*/  LOP3.LUT P0, RZ, R5, 0xff, RZ, 0xc0, !PT ;  /* 0x000000ff05ff7812 */ /* 0x000fe2000780c0ff */
[----:B------:R-:W-:Y:S02]  /*3630*/  IMAD.MOV.U32 R8, RZ, RZ, 0x1 ;  /* 0x00000001ff087424 */ /* 0x000fe400078e00ff */
[----:B------:R-:W-:-:S10]  /*3640*/  IMAD.MOV.U32 R9, RZ, RZ, RZ ;  /* 0x000000ffff097224 */ /* 0x000fd400078e00ff */
[----:B------:R-:W-:Y:S05]  /*3650*/  @!P0 BRA `(.L_x_51) ;  /* 0x0000000c00288947 */ /* 0x000fea0003800000 */
[----:B------:R-:W0:Y:S01]  /*3660*/  LDC R0, c[0x0][0x28c] ;  /* 0x0000a300ff007b82 */ /* 0x000e220000000800 */
[----:B------:R-:W-:Y:S01]  /*3670*/  ULDC UR5, c[0x0][0x658] ;  /* 0x0001960000057ab9 */ /* 0x000fe20000000800 */
[----:B------:R-:W-:Y:S01]  /*3680*/  UMOV UR6, 0xffffffff ;  /* 0xffffffff00067882 */ /* 0x000fe20000000000 */
[----:B------:R-:W-:Y:S01]  /*3690*/  UMOV UR8, 0x1 ;  /* 0x0000000100087882 */ /* 0x000fe20000000000 */
[----:B------:R-:W-:Y:S01]  /*36a0*/  ULDC UR4, c[0x0][0xc] ;  /* 0x0000030000047ab9 */ /* 0x000fe20000000800 */
[----:B------:R-:W-:Y:S01]  /*36b0*/  USHF.L.U32 UR7, UR6, UR5, URZ ;  /* 0x0000000506077299 */ /* 0x000fe2000800063f */
[C---:B------:R-:W-:Y:S01]  /*36c0*/  LOP3.LUT P2, RZ, R23.reuse, 0x7f, RZ, 0xc0, !PT ;  /* 0x0000007f17ff7812 */ /* 0x040fe2000784c0ff */
[----:B------:R-:W-:Y:S01]  /*36d0*/  USHF.L.U32 UR17, UR8, UR5, URZ ;  /* 0x0000000508117299 */ /* 0x000fe2000800063f */
[----:B------:R-:W-:Y:S01]  /*36e0*/  LOP3.LUT P0, RZ, R23, 0x1f, RZ, 0xc0, !PT ;  /* 0x0000001f17ff7812 */ /* 0x000fe2000780c0ff */
[----:B------:R-:W-:Y:S01]  /*36f0*/  BSSY B0, `(.L_x_51) ;  /* 0x00000c0000007945 */ /* 0x000fe20003800000 */
[----:B------:R-:W-:Y:S01]  /*3700*/  ULDC UR5, c[0x0][0x10] ;  /* 0x0000040000057ab9 */ /* 0x000fe20000000800 */
[----:B------:R-:W-:Y:S01]  /*3710*/  ULDC UR6, c[0x0][0x14] ;  /* 0x0000050000067ab9 */ /* 0x000fe20000000800 */
[----:B------:R-:W-:Y:S01]  /*3720*/  UIMAD.WIDE.U32 UR4, UR4, UR5, URZ ;  /* 0x00000005040472a5 */ /* 0x000fe2000f8e003f */
[----:B------:R-:W-:Y:S01]  /*3730*/  IMAD.MOV.U32 R10, RZ, RZ, 0x1 ;  /* 0x00000001ff0a7424 */ /* 0x000fe200078e00ff */
[----:B------:R-:W-:Y:S01]  /*3740*/  PLOP3.LUT P0, PT, P0, P2, PT, 0x8a, 0x0 ;  /* 0x000000000000781c */ /* 0x000fe20000705172 */
[----:B------:R-:W-:Y:S01]  /*3750*/  IMAD.MOV.U32 R8, RZ, RZ, 0x1 ;  /* 0x00000001ff087424 */ /* 0x000fe200078e00ff */
[----:B------:R-:W-:Y:S01]  /*3760*/  UIMAD.WIDE.U32 UR20, UR4, UR6, URZ ;  /* 0x00000006041472a5 */ /* 0x000fe2000f8e003f */
[----:B------:R-:W-:Y:S01]  /*3770*/  LOP3.LUT R11, R18, 0x2, RZ, 0xfc, !PT ;  /* 0x00000002120b7812 */ /* 0x000fe200078efcff */
[----:B------:R-:W-:Y:S01]  /*3780*/  UIMAD UR13, UR5, UR6, URZ ;  /* 0x00000006050d72a4 */ /* 0x000fe2000f8e023f */
[----:B------:R-:W-:Y:S01]  /*3790*/  IMAD.MOV.U32 R9, RZ, RZ, RZ ;  /* 0x000000ffff097224 */ /* 0x000fe200078e00ff */
[----:B------:R-:W-:-:S02]  /*37a0*/  ULOP3.LUT UR16, URZ, UR7, URZ, 0x33, !UPT ;  /* 0x000000073f107292 */ /* 0x000fc4000f8e333f */
[----:B------:R-:W-:Y:S01]  /*37b0*/  UIADD3 UR13, UR21, UR13, URZ ;  /* 0x0000000d150d7290 */ /* 0x000fe2000fffe03f */
[----:B0-----:R-:W-:Y:S01]  /*37c0*/  VIADD R0, R0, 0x3f ;  /* 0x0000003f00007836 */ /* 0x001fe20000000000 */
[----:B------:R-:W-:-:S04]  /*37d0*/  ULDC.64 UR22, c[0x0][0x198] ;  /* 0x0000660000167ab9 */ /* 0x000fc80000000a00 */
[----:B------:R-:W-:-:S04]  /*37e0*/  SHF.R.S32.HI R3, RZ, 0x1f, R0 ;  /* 0x0000001fff037819 */ /* 0x000fc80000011400 */
[----:B------:R-:W-:-:S04]  /*37f0*/  LEA.HI R0, R3, R0, RZ, 0x6 ;  /* 0x0000000003007211 */ /* 0x000fc800078f30ff */
[----:B------:R-:W-:-:S07]  /*3800*/  SHF.R.S32.HI R0, RZ, 0x6, R0 ;  /* 0x00000006ff007819 */ /* 0x000fce0000011400 */
.L_x_63:
[----:B------:R-:W-:-:S03]  /*3810*/  UMOV UR4, 0xffffffff ;  /* 0xffffffff00047882 */ /* 0x000fc60000000000 */
[----:B------:R-:W-:Y:S05]  /*3820*/  BRA.DIV UR4, `(.L_x_52) ;  /* 0x0000001204c07947 */ /* 0x000fea000b800000 */
[----:B------:R-:W-:-:S13]  /*3830*/  ELECT P6, URZ, PT ;  /* 0x00000000003f782f */ /* 0x000fda00038c0000 */
.L_x_82:
[----:B------:R-:W0:Y:S01]  /*3840*/  LDC R2, c[0x0][0x28c] ;  /* 0x0000a300ff027b82 */ /* 0x000e220000000800 */
[----:B------:R-:W-:Y:S01]  /*3850*/  BSSY B1, `(.L_x_53) ;  /* 0x0000037000017945 */ /* 0x000fe20003800000 */
[----:B0-----:R-:W-:-:S13]  /*3860*/  ISETP.LT.OR P6, PT, R2, 0x1, !P6 ;  /* 0x000000010200780c */ /* 0x001fda00077c1670 */
[----:B------:R-:W-:Y:S05]  /*3870*/  @P6 BRA `(.L_x_54) ;  /* 0x0000000000d06947 */ /* 0x000fea0003800000 */
[----:B------:R-:W-:Y:S02]  /*3880*/  IMAD.SHL.U32 R12, R12, 0x10, RZ ;  /* 0x000000100c0c7824 */ /* 0x000fe400078e00ff */
[----:B------:R-:W-:Y:S02]  /*3890*/  IMAD.SHL.U32 R7, R7, 0x80, RZ ;  /* 0x0000008007077824 */ /* 0x000fe400078e00ff */
[----:B------:R-:W-:Y:S02]  /*38a0*/  VIADD R15, R0, 0x1 ;  /* 0x00000001000f7836 */ /* 0x000fe40000000000 */
[----:B------:R-:W-:Y:S02]  /*38b0*/  IMAD.MOV.U32 R20, RZ, RZ, RZ ;  /* 0x000000ffff147224 */ /* 0x000fe400078e00ff */
[----:B------:R-:W-:Y:S02]  /*38c0*/  IMAD.MOV.U32 R2, RZ, RZ, R8 ;  /* 0x000000ffff027224 */ /* 0x000fe400078e0008 */
[----:B------:R-:W-:-:S07]  /*38d0*/  IMAD.MOV.U32 R3, RZ, RZ, R9 ;  /* 0x000000ffff037224 */ /* 0x000fce00078e0009 */
.L_x_58:
[----:B------:R-:W0:Y:S01]  /*38e0*/  S2R R5, SR_CgaCtaId ;  /* 0x0000000000057919 */ /* 0x000e220000008800 */
[----:B------:R-:W-:-:S04]  /*38f0*/  MOV R4, 0x400 ;  /* 0x0000040000047802 */ /* 0x000fc80000000f00 */
[----:B0-----:R-:W-:Y:S02]  /*3900*/  LEA R14, R5, R4, 0x18 ;  /* 0x00000004050e7211 */ /* 0x001fe400078ec0ff */
[----:B------:R-:W-:Y:S01]  /*3910*/  SHF.L.U32 R4, R2, 0x1f, RZ ;  /* 0x0000001f02047819 */ /* 0x000fe200000006ff */
[----:B------:R-:W0:Y:S02]  /*3920*/  @!P2 LDC R5, c[0x0][0x500] ;  /* 0x00014000ff05ab82 */ /* 0x000e240000000800 */
[----:B------:R-:W-:-:S04]  /*3930*/  IMAD R13, R3, 0x8, R14 ;  /* 0x00000008030d7824 */ /* 0x000fc800078e020e */
[----:B------:R-:W1:Y:S02]  /*3940*/  SYNCS.PHASECHK.TRANS64.TRYWAIT P1, [R13+URZ+0x60], R4 ;  /* 0x000060040d0075a7 */ /* 0x000e64000802017f */
[----:B-1----:R-:W-:Y:S05]  /*3950*/  @!P1 BRA `(.L_x_55) ;  /* 0x0000001000949947 */ /* 0x002fea0003800000 */
.L_x_83:
[----:B-1----:R-:W-:Y:S01]  /*3960*/  PRMT R4, R11, 0x9910, RZ ;  /* 0x000099100b047816 */ /* 0x002fe200000000ff */
[----:B0-----:R0:W-:Y:S03]  /*3970*/  @!P2 SYNCS.ARRIVE.TRANS64 RZ, [R13+URZ], R5 ;  /* 0x000000050dffa9a7 */ /* 0x0011e6000800003f */
[----:B------:R-:W-:-:S13]  /*3980*/  ISETP.NE.AND P1, PT, R4, 0x2, PT ;  /* 0x000000020400780c */ /* 0x000fda0003f25270 */
[----:B0-----:R-:W-:Y:S05]  /*3990*/  @P1 BRA `(.L_x_56) ;  /* 0x0000000000041947 */ /* 0x001fea0003800000 */
[----:B------:R-:W-:Y:S01]  /*39a0*/  BPT.TRAP 0x1 ;  /* 0x000000040000795c */ /* 0x000fe20000300000 */
.L_x_56:
[----:B------:R-:W-:Y:S05]  /*39b0*/  @P0 BRA `(.L_x_57) ;  /* 0x0000000000040947 */ /* 0x000fea0003800000 */
[----:B------:R-:W-:Y:S01]  /*39c0*/  BPT.TRAP 0x1 ;  /* 0x000000040000795c */ /* 0x000fe20000300000 */
.L_x_57:
[--C-:B------:R-:W-:Y:S01]  /*39d0*/  IMAD R4, R3, 0x4000, R14.reuse ;  /* 0x0000400003047824 */ /* 0x100fe200078e020e */
[----:B------:R-:W-:Y:S01]  /*39e0*/  R2UR UR9, R13 ;  /* 0x000000000d0972ca */ /* 0x000fe200000e0000 */
[----:B------:R-:W-:Y:S01]  /*39f0*/  IMAD R14, R3, 0x800, R14 ;  /* 0x00000800030e7824 */ /* 0x000fe200078e020e */
[----:B------:R-:W-:Y:S01]  /*3a00*/  UIADD3 UR4, UP0, UR22, 0xf0, URZ ;  /* 0x000000f016047890 */ /* 0x000fe2000ff1e03f */
[----:B------:R-:W-:Y:S01]  /*3a10*/  VIADD R15, R15, 0xffffffff ;  /* 0xffffffff0f0f7836 */ /* 0x000fe20000000000 */
[----:B------:R-:W-:Y:S01]  /*3a20*/  R2UR UR5, R4 ;  /* 0x00000000040572ca */ /* 0x000fe200000e0000 */
[----:B------:R-:W-:Y:S01]  /*3a30*/  UIADD3 UR24, UP1, UR22, 0x1f0, URZ ;  /* 0x000001f016187890 */ /* 0x000fe2000ff3e03f */
[----:B------:R-:W-:Y:S01]  /*3a40*/  R2UR UR8, R14 ;  /* 0x000000000e0872ca */ /* 0x000fe200000e0000 */
[----:B------:R-:W-:Y:S01]  /*3a50*/  VIADD R3, R3, 0x1 ;  /* 0x0000000103037836 */ /* 0x000fe20000000000 */
[----:B------:R-:W-:Y:S01]  /*3a60*/  R2UR UR11, R7 ;  /* 0x00000000070b72ca */ /* 0x000fe200000e0000 */
[----:B------:R-:W-:Y:S01]  /*3a70*/  UIADD3.X UR25, URZ, UR23, URZ, UP1, !UPT ;  /* 0x000000173f197290 */ /* 0x000fe20008ffe43f */
[----:B------:R-:W-:Y:S01]  /*3a80*/  R2UR UR10, R20 ;  /* 0x00000000140a72ca */ /* 0x000fe200000e0000 */
[----:B------:R-:W-:Y:S01]  /*3a90*/  UMOV UR6, 0x0 ;  /* 0x0000000000067882 */ /* 0x000fe20000000000 */
[----:B------:R-:W-:Y:S01]  /*3aa0*/  R2UR UR12, R6 ;  /* 0x00000000060c72ca */ /* 0x000fe200000e0000 */
[----:B------:R-:W-:Y:S01]  /*3ab0*/  UMOV UR7, 0x10000000 ;  /* 0x1000000000077882 */ /* 0x000fe20000000000 */
[----:B------:R-:W-:Y:S01]  /*3ac0*/  R2UR UR18, R12 ;  /* 0x000000000c1272ca */ /* 0x000fe200000e0000 */
[----:B------:R-:W-:Y:S01]  /*3ad0*/  VIADD R20, R20, 0x40 ;  /* 0x0000004014147836 */ /* 0x000fe20000000000 */
[----:B------:R-:W-:Y:S01]  /*3ae0*/  ISETP.GT.AND P3, PT, R15, 0x1, PT ;  /* 0x000000010f00780c */ /* 0x000fe20003f64270 */
[----:B------:R-:W-:Y:S01]  /*3af0*/  UIADD3 UR14, UR5, 0x180, URZ ;  /* 0x00000180050e7890 */ /* 0x000fe2000fffe03f */
[----:B------:R-:W-:Y:S01]  /*3b00*/  ISETP.NE.AND P1, PT, R3, 0xc, PT ;  /* 0x0000000c0300780c */ /* 0x000fe20003f25270 */
[----:B------:R-:W-:-:S02]  /*3b10*/  UIADD3.X UR5, URZ, UR23, URZ, UP0, !UPT ;  /* 0x000000173f057290 */ /* 0x000fc400087fe43f */
[----:B------:R-:W-:Y:S01]  /*3b20*/  UIADD3 UR15, UR8, 0x30180, URZ ;  /* 0x00030180080f7890 */ /* 0x000fe2000fffe03f */
[----:B------:R-:W-:Y:S02]  /*3b30*/  SEL R5, RZ, 0x1, P1 ;  /* 0x00000001ff057807 */ /* 0x000fe40000800000 */
[----:B------:R-:W-:Y:S01]  /*3b40*/  UMOV UR8, UR14 ;  /* 0x0000000e00087c82 */ /* 0x000fe20008000000 */
[----:B------:R-:W-:Y:S02]  /*3b50*/  SEL R3, R3, RZ, P1 ;  /* 0x000000ff03037207 */ /* 0x000fe40000800000 */
[----:B------:R-:W-:Y:S01]  /*3b60*/  LOP3.LUT R2, R2, R5, RZ, 0x3c, !PT ;  /* 0x0000000502027212 */ /* 0x000fe200078e3cff */
[----:B------:R0:W-:Y:S02]  /*3b70*/  UTMALDG.3D [UR8], [UR4], desc[UR6] ;  /* 0x00000608040075b4 */ /* 0x0001e40008011000 */
[----:B0-----:R-:W-:Y:S01]  /*3b80*/  UMOV UR8, UR15 ;  /* 0x0000000f00087c82 */ /* 0x001fe20008000000 */
[----:B------:R-:W-:-:S02]  /*3b90*/  UMOV UR11, UR18 ;  /* 0x00000012000b7c82 */ /* 0x000fc40008000000 */
[----:B------:R0:W-:Y:S02]  /*3ba0*/  UTMALDG.3D [UR8], [UR24], desc[UR6] ;  /* 0x00000608180075b4 */ /* 0x0001e40008011000 */
[----:B0-----:R-:W-:Y:S05]  /*3bb0*/  @P3 BRA `(.L_x_58) ;  /* 0xfffffffc00483947 */ /* 0x001fea000383ffff */
.L_x_54:
[----:B------:R-:W-:Y:S05]  /*3bc0*/  BSYNC B1 ;  /* 0x0000000000017941 */ /* 0x000fea0003800000 */
.L_x_53:
[----:B------:R-:W-:Y:S01]  /*3bd0*/  LOP3.LUT P3, RZ, R10, 0xff, RZ, 0xc0, !PT ;  /* 0x000000ff0aff7812 */ /* 0x000fe2000786c0ff */
[----:B------:R-:W-:Y:S01]  /*3be0*/  IMAD.IADD R4, R0, 0x1, R9 ;  /* 0x0000000100047824 */ /* 0x000fe200078e0209 */
[----:B------:R-:W-:Y:S01]  /*3bf0*/  IADD3 R16, P4, R16, UR20, RZ ;  /* 0x0000001410107c10 */ /* 0x000fe2000ff9e0ff */
[----:B------:R-:W-:Y:S01]  /*3c00*/  ULDC.64 UR4, c[0x0][0x650] ;  /* 0x0001940000047ab9 */ /* 0x000fe20000000a00 */
[----:B------:R-:W-:Y:S01]  /*3c10*/  BSSY B1, `(.L_x_59) ;  /* 0x000006b000017945 */ /* 0x000fe20003800000 */
[----:B------:R-:W-:Y:S01]  /*3c20*/  IMAD.MOV.U32 R7, RZ, RZ, -0x1 ;  /* 0xffffffffff077424 */ /* 0x000fe200078e00ff */
[----:B------:R-:W-:Y:S01]  /*3c30*/  ISETP.GT.U32.AND P1, PT, R4, 0xb, PT ;  /* 0x0000000b0400780c */ /* 0x000fe20003f24070 */
[----:B------:R-:W-:Y:S01]  /*3c40*/  IMAD.MOV.U32 R12, RZ, RZ, -0x1 ;  /* 0xffffffffff0c7424 */ /* 0x000fe200078e00ff */
[----:B------:R-:W-:Y:S01]  /*3c50*/  IADD3.X R17, R17, UR13, RZ, P4, !PT ;  /* 0x0000000d11117c10 */ /* 0x000fe2000a7fe4ff */
[----:B------:R-:W-:Y:S01]  /*3c60*/  IMAD.MOV.U32 R6, RZ, RZ, -0x1 ;  /* 0xffffffffff067424 */ /* 0x000fe200078e00ff */
[----:B------:R-:W-:-:S02]  /*3c70*/  ISETP.LT.U32.AND P1, PT, R0, 0xc, P1 ;  /* 0x0000000c0000780c */ /* 0x000fc40000f21070 */
[----:B------:R-:W-:Y:S01]  /*3c80*/  PRMT R10, RZ, 0x7610, R10 ;  /* 0x00007610ff0a7816 */ /* 0x000fe2000000000a */
[----:B------:R-:W0:Y:S01]  /*3c90*/  @P3 S2R R3, SR_CgaCtaId ;  /* 0x0000000000033919 */ /* 0x000e220000008800 */
[----:B------:R-:W-:-:S04]  /*3ca0*/  @P3 MOV R2, 0x400 ;  /* 0x0000040000023802 */ /* 0x000fc80000000f00 */
[----:B0-----:R-:W-:Y:S01]  /*3cb0*/  @P3 LEA R5, R3, R2, 0x18 ;  /* 0x0000000203053211 */ /* 0x001fe200078ec0ff */
[----:B------:R-:W-:-:S03]  /*3cc0*/  IMAD.WIDE.U32 R2, R4, -0x55555555, RZ ;  /* 0xaaaaaaab04027825 */ /* 0x000fc600078e00ff */
[----:B------:R0:W-:Y:S01]  /*3cd0*/  @P3 SYNCS.ARRIVE.TRANS64.A1T0 RZ, [R5+URZ+0xd8], RZ ;  /* 0x0000d8ff05ff39a7 */ /* 0x0001e2000810003f */
[----:B------:R-:W-:Y:S02]  /*3ce0*/  ISETP.GE.U32.AND P3, PT, R0, 0xc, PT ;  /* 0x0000000c0000780c */ /* 0x000fe40003f66070 */
[----:B------:R-:W-:Y:S02]  /*3cf0*/  PRMT R2, RZ, 0x7610, R2 ;  /* 0x00007610ff027816 */ /* 0x000fe40000000002 */
[----:B0-----:R-:W-:Y:S02]  /*3d00*/  SHF.R.U32.HI R5, RZ, 0x3, R3 ;  /* 0x00000003ff057819 */ /* 0x001fe40000011603 */
[----:B------:R-:W-:Y:S02]  /*3d10*/  SEL R3, RZ, 0x1, !P1 ;  /* 0x00000001ff037807 */ /* 0x000fe40004800000 */
[----:B------:R-:W-:Y:S01]  /*3d20*/  ISETP.GE.U32.AND P1, PT, R16, UR4, PT ;  /* 0x0000000410007c0c */ /* 0x000fe2000bf26070 */
[----:B------:R-:W-:Y:S01]  /*3d30*/  IMAD R9, R5, -0xc, R4 ;  /* 0xfffffff405097824 */ /* 0x000fe200078e0204 */
[----:B------:R-:W-:-:S02]  /*3d40*/  LOP3.LUT R8, R8, R3, RZ, 0x3c, !PT ;  /* 0x0000000308087212 */ /* 0x000fc400078e3cff */
[----:B------:R-:W-:Y:S02]  /*3d50*/  ISETP.GE.U32.AND.EX P1, PT, R17, UR5, PT, P1 ;  /* 0x0000000511007c0c */ /* 0x000fe4000bf26110 */
[----:B------:R-:W-:-:S11]  /*3d60*/  @P3 LOP3.LUT R8, R8, 0x1, R5, 0x78, !PT ;  /* 0x0000000108083812 */ /* 0x000fd600078e7805 */
[----:B------:R-:W-:Y:S05]  /*3d70*/  @P1 BRA `(.L_x_60) ;  /* 0x0000000400501947 */ /* 0x000fea0003800000 */
[----:B------:R-:W-:Y:S01]  /*3d80*/  ULDC.64 UR4, c[0x0][0x628] ;  /* 0x00018a0000047ab9 */ /* 0x000fe20000000a00 */
[----:B------:R-:W0:Y:S01]  /*3d90*/  S2R R13, SR_CTAID.X ;  /* 0x00000000000d7919 */ /* 0x000e220000002500 */
[----:B------:R-:W-:Y:S01]  /*3da0*/  ISETP.NE.U32.AND P1, PT, RZ, UR4, PT ;  /* 0x00000004ff007c0c */ /* 0x000fe2000bf25070 */
[----:B------:R-:W-:Y:S01]  /*3db0*/  ULDC UR7, c[0x0][0x630] ;  /* 0x00018c0000077ab9 */ /* 0x000fe20000000800 */
[----:B------:R-:W-:Y:S01]  /*3dc0*/  IMAD.MOV.U32 R2, RZ, RZ, R16 ;  /* 0x000000ffff027224 */ /* 0x000fe200078e0010 */
[----:B------:R-:W1:Y:S01]  /*3dd0*/  S2R R12, SR_CTAID.Y ;  /* 0x00000000000c7919 */ /* 0x000e620000002600 */
[----:B------:R-:W-:Y:S01]  /*3de0*/  ISETP.NE.AND.EX P1, PT, RZ, UR5, PT, P1 ;  /* 0x00000005ff007c0c */ /* 0x000fe2000bf25310 */
[----:B------:R-:W-:-:S12]  /*3df0*/  IMAD.MOV.U32 R3, RZ, RZ, R17 ;  /* 0x000000ffff037224 */ /* 0x000fd800078e0011 */
[----:B------:R-:W-:Y:S05]  /*3e00*/  @!P1 BRA `(.L_x_61) ;  /* 0x0000000000289947 */ /* 0x000fea0003800000 */
[----:B------:R-:W-:Y:S02]  /*3e10*/  ULDC UR6, c[0x0][0x634] ;  /* 0x00018d0000067ab9 */ /* 0x000fe40000000800 */
[----:B------:R-:W-:-:S05]  /*3e20*/  IADD3 R7, P1, R16, UR6, RZ ;  /* 0x0000000610077c10 */ /* 0x000fca000ff3e0ff */
[----:B------:R-:W-:-:S04]  /*3e30*/  IMAD.X R15, RZ, RZ, R17, P1 ;  /* 0x000000ffff0f7224 */ /* 0x000fc800008e0611 */
[----:B------:R-:W-:-:S04]  /*3e40*/  IMAD.WIDE.U32 R4, R15, UR4, RZ ;  /* 0x000000040f047c25 */ /* 0x000fc8000f8e00ff */
[----:B------:R-:W-:-:S04]  /*3e50*/  IMAD.WIDE.U32 R4, P1, R7, UR5, R4 ;  /* 0x0000000507047c25 */ /* 0x000fc8000f820004 */
[----:B------:R-:W-:-:S04]  /*3e60*/  IMAD.WIDE.U32 R6, R7, UR4, RZ ;  /* 0x0000000407067c25 */ /* 0x000fc8000f8e00ff */
[----:B------:R-:W-:Y:S01]  /*3e70*/  IMAD.X R3, RZ, RZ, RZ, P1 ;  /* 0x000000ffff037224 */ /* 0x000fe200008e06ff */
[----:B------:R-:W-:Y:S01]  /*3e80*/  IADD3 RZ, P1, R7, R4, RZ ;  /* 0x0000000407ff7210 */ /* 0x000fe20007f3e0ff */
[----:B------:R-:W-:-:S04]  /*3e90*/  IMAD.MOV.U32 R2, RZ, RZ, R5 ;  /* 0x000000ffff027224 */ /* 0x000fc800078e0005 */
[----:B------:R-:W-:-:S08]  /*3ea0*/  IMAD.WIDE.U32.X R2, R15, UR5, R2, P1 ;  /* 0x000000050f027c25 */ /* 0x000fd000088e0402 */
.L_x_61:
[--C-:B------:R-:W-:Y:S01]  /*3eb0*/  SHF.R.U64 R6, R2, UR7, R3.reuse ;  /* 0x0000000702067c19 */ /* 0x100fe20008001203 */
[----:B------:R-:W-:Y:S01]  /*3ec0*/  ULDC.64 UR4, c[0x0][0x620] ;  /* 0x0001880000047ab9 */ /* 0x000fe20000000a00 */
[----:B------:R-:W-:Y:S01]  /*3ed0*/  SHF.R.U32.HI R2, RZ, UR7, R3 ;  /* 0x00000007ff027c19 */ /* 0x000fe20008011603 */
[----:B------:R-:W2:Y:S01]  /*3ee0*/  LDC R22, c[0x0][0x144] ;  /* 0x00005100ff167b82 */ /* 0x000ea20000000800 */
[----:B------:R-:W-:Y:S01]  /*3ef0*/  IADD3 R5, P1, RZ, -R6, RZ ;  /* 0x80000006ff057210 */ /* 0x000fe20007f3e0ff */
[----:B------:R-:W-:Y:S01]  /*3f00*/  ULDC.64 UR6, c[0x0][0x640] ;  /* 0x0001900000067ab9 */ /* 0x000fe20000000a00 */
[----:B0-----:R-:W-:-:S03]  /*3f10*/  I2FP.F32.U32 R7, R13 ;  /* 0x0000000d00077245 */ /* 0x001fc60000201000 */
[----:B------:R-:W-:Y:S01]  /*3f20*/  IMAD.X R2, RZ, RZ, ~R2, P1 ;  /* 0x000000ffff027224 */ /* 0x000fe200008e0e02 */
[----:B------:R-:W-:Y:S01]  /*3f30*/  ISETP.NE.U32.AND P1, PT, RZ, UR6, PT ;  /* 0x00000006ff007c0c */ /* 0x000fe2000bf25070 */
[----:B------:R-:W0:Y:S02]  /*3f40*/  LDC R15, c[0x0][0x148] ;  /* 0x00005200ff0f7b82 */ /* 0x000e240000000800 */
[----:B------:R-:W-:Y:S01]  /*3f50*/  IMAD R4, R2, UR4, RZ ;  /* 0x0000000402047c24 */ /* 0x000fe2000f8e02ff */
[----:B------:R-:W-:Y:S01]  /*3f60*/  ISETP.NE.AND.EX P1, PT, RZ, UR7, PT, P1 ;  /* 0x00000007ff007c0c */ /* 0x000fe2000bf25310 */
[----:B------:R-:W-:Y:S01]  /*3f70*/  IMAD.WIDE.U32 R2, R5, UR4, R16 ;  /* 0x0000000405027c25 */ /* 0x000fe2000f8e0010 */
[----:B------:R-:W-:-:S03]  /*3f80*/  ULDC UR4, c[0x0][0x150] ;  /* 0x0000540000047ab9 */ /* 0x000fc60000000800 */
[----:B------:R-:W-:Y:S02]  /*3f90*/  IMAD R5, R5, UR5, R4 ;  /* 0x0000000505057c24 */ /* 0x000fe4000f8e0204 */
[----:B------:R-:W-:Y:S01]  /*3fa0*/  FMUL R4, R7, UR4 ;  /* 0x0000000407047c20 */ /* 0x000fe20008400000 */
[----:B------:R-:W-:Y:S01]  /*3fb0*/  ULDC UR4, c[0x0][0x618] ;  /* 0x0001860000047ab9 */ /* 0x000fe20000000800 */
[----:B------:R-:W-:Y:S01]  /*3fc0*/  ULDC UR5, c[0x0][0x154] ;  /* 0x0000550000057ab9 */ /* 0x000fe20000000800 */
[----:B------:R-:W-:-:S03]  /*3fd0*/  IMAD.IADD R3, R3, 0x1, R5 ;  /* 0x0000000103037824 */ /* 0x000fc600078e0205 */
[----:B------:R-:W3:Y:S02]  /*3fe0*/  F2I.U32.TRUNC.NTZ R4, R4 ;  /* 0x0000000400047305 */ /* 0x000ee4000020f000 */
[----:B------:R-:W-:Y:S02]  /*3ff0*/  SHF.R.U64 R7, R2, UR4, R3 ;  /* 0x0000000402077c19 */ /* 0x000fe40008001203 */
[----:B-1----:R-:W-:-:S05]  /*4000*/  I2FP.F32.U32 R2, R12 ;  /* 0x0000000c00027245 */ /* 0x002fca0000201000 */
[----:B------:R-:W-:Y:S01]  /*4010*/  FMUL R21, R2, UR5 ;  /* 0x0000000502157c20 */ /* 0x000fe20008400000 */
[----:B------:R-:W-:Y:S01]  /*4020*/  SHF.R.U32.HI R2, RZ, UR4, R3 ;  /* 0x00000004ff027c19 */ /* 0x000fe20008011603 */
[----:B------:R-:W-:Y:S01]  /*4030*/  ULDC UR4, c[0x0][0x608] ;  /* 0x0001820000047ab9 */ /* 0x000fe20000000800 */
[----:B------:R-:W-:Y:S02]  /*4040*/  ULDC UR5, c[0x0][0x648] ;  /* 0x0001920000057ab9 */ /* 0x000fe40000000800 */
[--C-:B------:R-:W-:Y:S01]  /*4050*/  SHF.R.U64 R20, R7, UR4, R2.reuse ;  /* 0x0000000407147c19 */ /* 0x100fe20008001202 */
[----:B------:R-:W1:Y:S01]  /*4060*/  F2I.U32.TRUNC.NTZ R21, R21 ;  /* 0x0000001500157305 */ /* 0x000e62000020f000 */
[----:B------:R-:W-:Y:S01]  /*4070*/  SHF.R.U32.HI R3, RZ, UR4, R2 ;  /* 0x00000004ff037c19 */ /* 0x000fe20008011602 */
[----:B------:R-:W-:Y:S01]  /*4080*/  ULDC UR4, c[0x0][0x658] ;  /* 0x0001960000047ab9 */ /* 0x000fe20000000800 */
[----:B---3--:R-:W-:Y:S02]  /*4090*/  IMAD.MOV R4, RZ, RZ, -R4 ;  /* 0x000000ffff047224 */ /* 0x008fe400078e0a04 */
[----:B------:R-:W-:-:S02]  /*40a0*/  SHF.R.U64 R14, R20, UR4, R3 ;  /* 0x00000004140e7c19 */ /* 0x000fc40008001203 */
[----:B------:R-:W-:Y:S01]  /*40b0*/  SHF.R.U32.HI R23, RZ, UR4, R3 ;  /* 0x00000004ff177c19 */ /* 0x000fe20008011603 */
[----:B--2---:R-:W-:Y:S02]  /*40c0*/  IMAD R13, R22, R4, R13 ;  /* 0x00000004160d7224 */ /* 0x004fe400078e020d */
[----:B------:R-:W-:Y:S02]  /*40d0*/  IMAD.MOV.U32 R2, RZ, RZ, R14 ;  /* 0x000000ffff027224 */ /* 0x000fe400078e000e */
[----:B------:R-:W-:Y:S01]  /*40e0*/  IMAD.MOV.U32 R3, RZ, RZ, R23 ;  /* 0x000000ffff037224 */ /* 0x000fe200078e0017 */
[----:B------:R-:W-:Y:S06]  /*40f0*/  @!P1 BRA `(.L_x_62) ;  /* 0x0000000000289947 */ /* 0x000fec0003800000 */
[----:B------:R-:W-:Y:S02]  /*4100*/  ULDC UR4, c[0x0][0x64c] ;  /* 0x0001930000047ab9 */ /* 0x000fe40000000800 */
[----:B------:R-:W-:-:S05]  /*4110*/  IADD3 R3, P1, R14, UR4, RZ ;  /* 0x000000040e037c10 */ /* 0x000fca000ff3e0ff */
[----:B------:R-:W-:-:S04]  /*4120*/  IMAD.X R23, RZ, RZ, R23, P1 ;  /* 0x000000ffff177224 */ /* 0x000fc800008e0617 */
[----:B------:R-:W-:-:S04]  /*4130*/  IMAD.WIDE.U32 R4, R23, UR6, RZ ;  /* 0x0000000617047c25 */ /* 0x000fc8000f8e00ff */
[----:B------:R-:W-:-:S04]  /*4140*/  IMAD.WIDE.U32 R4, P1, R3, UR7, R4 ;  /* 0x0000000703047c25 */ /* 0x000fc8000f820004 */
[----:B------:R-:W-:-:S04]  /*4150*/  IMAD.WIDE.U32 R2, R3, UR6, RZ ;  /* 0x0000000603027c25 */ /* 0x000fc8000f8e00ff */
[----:B------:R-:W-:Y:S01]  /*4160*/  IMAD.MOV.U32 R2, RZ, RZ, R5 ;  /* 0x000000ffff027224 */ /* 0x000fe200078e0005 */
[----:B------:R-:W-:Y:S01]  /*4170*/  IADD3 RZ, P3, R3, R4, RZ ;  /* 0x0000000403ff7210 */ /* 0x000fe20007f7e0ff */
[----:B------:R-:W-:-:S04]  /*4180*/  IMAD.X R3, RZ, RZ, RZ, P1 ;  /* 0x000000ffff037224 */ /* 0x000fc800008e06ff */
[----:B------:R-:W-:-:S08]  /*4190*/  IMAD.WIDE.U32.X R2, R23, UR7, R2, P3 ;  /* 0x0000000717027c25 */ /* 0x000fd000098e0402 */
.L_x_62:
[----:B------:R-:W-:Y:S01]  /*41a0*/  ISETP.NE.AND P1, PT, R19, 0x1, PT ;  /* 0x000000011300780c */ /* 0x000fe20003f25270 */
[----:B------:R-:W-:Y:S01]  /*41b0*/  ULDC UR4, c[0x0][0x600] ;  /* 0x0001800000047ab9 */ /* 0x000fe20000000800 */
[----:B------:R-:W-:Y:S01]  /*41c0*/  SHF.R.U64 R3, R2, UR5, R3 ;  /* 0x0000000502037c19 */ /* 0x000fe20008001203 */
[----:B------:R-:W-:Y:S01]  /*41d0*/  UIADD3 UR5, UR4, -0x1, URZ ;  /* 0xffffffff04057890 */ /* 0x000fe2000fffe03f */
[----:B------:R-:W-:Y:S01]  /*41e0*/  LOP3.LUT R20, R20, UR16, RZ, 0xc0, !PT ;  /* 0x0000001014147c12 */ /* 0x000fe2000f8ec0ff */
[----:B-1----:R-:W-:Y:S01]  /*41f0*/  IMAD.MOV R21, RZ, RZ, -R21 ;  /* 0x000000ffff157224 */ /* 0x002fe200078e0a15 */
[----:B------:R-:W-:Y:S01]  /*4200*/  ULDC UR6, c[0x0][0x638] ;  /* 0x00018e0000067ab9 */ /* 0x000fe20000000800 */
[----:B------:R-:W-:Y:S02]  /*4210*/  IMAD.MOV R5, RZ, RZ, -R3 ;  /* 0x000000ffff057224 */ /* 0x000fe400078e0a03 */
[----:B------:R-:W-:Y:S01]  /*4220*/  LOP3.LUT R7, R7, UR5, RZ, 0xc0, !PT ;  /* 0x0000000507077c12 */ /* 0x000fe2000f8ec0ff */
[----:B------:R-:W-:Y:S01]  /*4230*/  IMAD R20, R3, UR17, R20 ;  /* 0x0000001103147c24 */ /* 0x000fe2000f8e0214 */
[----:B------:R-:W-:Y:S01]  /*4240*/  ULDC UR5, c[0x0][0x610] ;  /* 0x0001840000057ab9 */ /* 0x000fe20000000800 */
[----:B------:R-:W-:-:S02]  /*4250*/  IMAD R14, R5, UR6, R14 ;  /* 0x00000006050e7c24 */ /* 0x000fc4000f8e020e */
[----:B0-----:R-:W-:Y:S02]  /*4260*/  @P1 IMAD R13, R15, R21, R12 ;  /* 0x000000150f0d1224 */ /* 0x001fe400078e020c */
[----:B------:R-:W-:Y:S02]  /*4270*/  IMAD R14, R14, UR4, R7 ;  /* 0x000000040e0e7c24 */ /* 0x000fe4000f8e0207 */
[----:B------:R-:W-:Y:S02]  /*4280*/  IMAD R13, R20, UR5, R13 ;  /* 0x00000005140d7c24 */ /* 0x000fe4000f8e020d */
[----:B------:R-:W-:-:S03]  /*4290*/  IMAD.MOV.U32 R2, RZ, RZ, 0x1 ;  /* 0x00000001ff027424 */ /* 0x000fc600078e00ff */
[----:B------:R-:W-:Y:S02]  /*42a0*/  SEL R12, R14, R13, !P1 ;  /* 0x0000000d0e0c7207 */ /* 0x000fe40004800000 */
[----:B------:R-:W-:-:S07]  /*42b0*/  SEL R7, R13, R14, !P1 ;  /* 0x0000000e0d077207 */ /* 0x000fce0004800000 */
.L_x_60:
[----:B------:R-:W-:Y:S05]  /*42c0*/  BSYNC B1 ;  /* 0x0000000000017941 */ /* 0x000fea0003800000 */
.L_x_59:
[----:B------:R-:W-:-:S13]  /*42d0*/  LOP3.LUT P1, RZ, R2, 0xff, RZ, 0xc0, !PT ;  /* 0x000000ff02ff7812 */ /* 0x000fda000782c0ff */
[----:B------:R-:W-:Y:S05]  /*42e0*/  @P1 BRA `(.L_x_63) ;  /* 0xfffffff400481947 */ /* 0x000fea000383ffff */
[----:B------:R-:W-:Y:S05]  /*42f0*/  BSYNC B0 ;  /* 0x0000000000007941 */ /* 0x000fea0003800000 */
.L_x_51:
[----:B------:R-:W-:-:S03]  /*4300*/  UMOV UR4, 0xffffffff ;  /* 0xffffffff00047882 */ /* 0x000fc60000000000 */
[----:B------:R-:W-:Y:S05]  /*4310*/  BRA.DIV UR4, `(.L_x_64) ;  /* 0x0000000a04387947 */ /* 0x000fea000b800000 */
[----:B------:R-:W-:-:S13]  /*4320*/  ELECT P6, URZ, PT ;  /* 0x00000000003f782f */ /* 0x000fda00038c0000 */
.L_x_86:
[----:B------:R-:W-:Y:S04]  /*4330*/  BSSY B0, `(.L_x_65) ;  /* 0x0000073000007945 */ /* 0x000fe80003800000 */
[----:B------:R-:W-:Y:S05]  /*4340*/  @!P6 BRA `(.L_x_66) ;  /* 0x0000000400c4e947 */ /* 0x000fea0003800000 */
[----:B------:R-:W-:-:S04]  /*4350*/  LOP3.LUT R18, R18, 0x2, RZ, 0xfc, !PT ;  /* 0x0000000212127812 */ /* 0x000fc800078efcff */
[----:B------:R-:W-:-:S13]  /*4360*/  ISETP.NE.AND P0, PT, R18, 0x3, PT ;  /* 0x000000031200780c */ /* 0x000fda0003f05270 */
[----:B------:R-:W-:Y:S05]  /*4370*/  @!P0 BRA `(.L_x_67) ;  /* 0x0000000000048947 */ /* 0x000fea0003800000 */
[----:B------:R-:W-:Y:S01]  /*4380*/  BPT.TRAP 0x1 ;  /* 0x000000040000795c */ /* 0x000fe20000300000 */
.L_x_67:
[----:B------:R-:W0:Y:S01]  /*4390*/  S2R R3, SR_CgaCtaId ;  /* 0x0000000000037919 */ /* 0x000e220000008800 */
[----:B------:R-:W-:Y:S02]  /*43a0*/  MOV R0, 0x400 ;  /* 0x0000040000007802 */ /* 0x000fe40000000f00 */
[----:B------:R-:W-:Y:S02]  /*43b0*/  SHF.L.U32 R2, R8, 0x1f, RZ ;  /* 0x0000001f08027819 */ /* 0x000fe400000006ff */
[----:B0-----:R-:W-:-:S05]  /*43c0*/  LEA R0, R3, R0, 0x18 ;  /* 0x0000000003007211 */ /* 0x001fca00078ec0ff */
[----:B------:R-:W-:-:S04]  /*43d0*/  VIADD R0, R0, 0x60 ;  /* 0x0000006000007836 */ /* 0x000fc80000000000 */
[C---:B------:R-:W-:Y:S02]  /*43e0*/  IMAD R5, R9.reuse, 0x8, R0 ;  /* 0x0000000809057824 */ /* 0x040fe400078e0200 */
[----:B------:R-:W-:Y:S02]  /*43f0*/  VIADD R9, R9, 0x1 ;  /* 0x0000000109097836 */ /* 0x000fe40000000000 */
[----:B------:R-:W0:Y:S03]  /*4400*/  SYNCS.PHASECHK.TRANS64.TRYWAIT P0, [R5+URZ], R2 ;  /* 0x00000002050075a7 */ /* 0x000e26000800017f */
[----:B------:R-:W-:-:S04]  /*4410*/  ISETP.NE.AND P1, PT, R9, 0xc, PT ;  /* 0x0000000c0900780c */ /* 0x000fc80003f25270 */
[----:B------:R-:W-:Y:S02]  /*4420*/  SEL R3, RZ, 0x1, P1 ;  /* 0x00000001ff037807 */ /* 0x000fe40000800000 */
[----:B------:R-:W-:Y:S02]  /*4430*/  SEL R9, R9, RZ, P1 ;  /* 0x000000ff09097207 */ /* 0x000fe40000800000 */
[----:B------:R-:W-:-:S03]  /*4440*/  LOP3.LUT R8, R8, R3, RZ, 0x3c, !PT ;  /* 0x0000000308087212 */ /* 0x000fc600078e3cff */
[----:B------:R-:W-:Y:S01]  /*4450*/  IMAD R7, R9, 0x8, R0 ;  /* 0x0000000809077824 */ /* 0x000fe200078e0200 */
[----:B------:R-:W-:Y:S01]  /*4460*/  SHF.L.U32 R4, R8, 0x1f, RZ ;  /* 0x0000001f08047819 */ /* 0x000fe200000006ff */
[----:B0-----:R-:W-:Y:S06]  /*4470*/  @!P0 BRA `(.L_x_68) ;  /* 0x0000000800008947 */ /* 0x001fec0003800000 */
.L_x_87:
[----:B------:R-:W1:Y:S01]  /*4480*/  SYNCS.PHASECHK.TRANS64.TRYWAIT P0, [R7+URZ], R4 ;  /* 0x00000004070075a7 */ /* 0x000e62000800017f */
[----:B0-----:R-:W-:-:S05]  /*4490*/  VIADD R2, R9, 0x1 ;  /* 0x0000000109027836 */ /* 0x001fca0000000000 */
[----:B------:R-:W-:-:S04]  /*44a0*/  ISETP.NE.AND P1, PT, R2, 0xc, PT ;  /* 0x0000000c0200780c */ /* 0x000fc80003f25270 */
[----:B------:R-:W-:Y:S02]  /*44b0*/  SEL R3, RZ, 0x1, P1 ;  /* 0x00000001ff037807 */ /* 0x000fe40000800000 */
[----:B------:R-:W-:Y:S02]  /*44c0*/  SEL R9, R2, RZ, P1 ;  /* 0x000000ff02097207 */ /* 0x000fe40000800000 */
[----:B------:R-:W-:-:S03]  /*44d0*/  LOP3.LUT R8, R8, R3, RZ, 0x3c, !PT ;  /* 0x0000000308087212 */ /* 0x000fc600078e3cff */
[----:B------:R-:W-:Y:S01]  /*44e0*/  IMAD R6, R9, 0x8, R0 ;  /* 0x0000000809067824 */ /* 0x000fe200078e0200 */
[----:B------:R-:W-:Y:S01]  /*44f0*/  SHF.L.U32 R5, R8, 0x1f, RZ ;  /* 0x0000001f08057819 */ /* 0x000fe200000006ff */
[----:B-1----:R-:W-:Y:S06]  /*4500*/  @!P0 BRA `(.L_x_69) ;  /* 0x0000000400f08947 */ /* 0x002fec0003800000 */
.L_x_88:
[----:B------:R-:W1:Y:S01]  /*4510*/  SYNCS.PHASECHK.TRANS64.TRYWAIT P0, [R6+URZ], R5 ;  /* 0x00000005060075a7 */ /* 0x000e62000800017f */
[----:B------:R-:W-:-:S05]  /*4520*/  VIADD R2, R9, 0x1 ;  /* 0x0000000109027836 */ /* 0x000fca0000000000 */
[----:B------:R-:W-:-:S04]  /*4530*/  ISETP.NE.AND P1, PT, R2, 0xc, PT ;  /* 0x0000000c0200780c */ /* 0x000fc80003f25270 */
[----:B------:R-:W-:Y:S02]  /*4540*/  SEL R3, RZ, 0x1, P1 ;  /* 0x00000001ff037807 */ /* 0x000fe40000800000 */
[----:B0-----:R-:W-:Y:S02]  /*4550*/  SEL R7, R2, RZ, P1 ;  /* 0x000000ff02077207 */ /* 0x001fe40000800000 */
[----:B------:R-:W-:-:S03]  /*4560*/  LOP3.LUT R8, R8, R3, RZ, 0x3c, !PT ;  /* 0x0000000308087212 */ /* 0x000fc600078e3cff */
[----:B------:R-:W-:Y:S01]  /*4570*/  IMAD R9, R7, 0x8, R0 ;  /* 0x0000000807097824 */ /* 0x000fe200078e0200 */
[----:B------:R-:W-:Y:S01]  /*4580*/  SHF.L.U32 R4, R8, 0x1f, RZ ;  /* 0x0000001f08047819 */ /* 0x000fe200000006ff */
[----:B-1----:R-:W-:Y:S06]  /*4590*/  @!P0 BRA `(.L_x_70) ;  /* 0x0000000400e08947 */ /* 0x002fec0003800000 */
.L_x_89:
[----:B------:R-:W1:Y:S01]  /*45a0*/  SYNCS.PHASECHK.TRANS64.TRYWAIT P0, [R9+URZ], R4 ;  /* 0x00000004090075a7 */ /* 0x000e62000800017f */
[----:B------:R-:W-:-:S05]  /*45b0*/  VIADD R2, R7, 0x1 ;  /* 0x0000000107027836 */ /* 0x000fca0000000000 */
[----:B------:R-:W-:-:S04]  /*45c0*/  ISETP.NE.AND P1, PT, R2, 0xc, PT ;  /* 0x0000000c0200780c */ /* 0x000fc80003f25270 */
[----:B------:R-:W-:Y:S02]  /*45d0*/  SEL R3, RZ, 0x1, P1 ;  /* 0x00000001ff037807 */ /* 0x000fe40000800000 */
[----:B------:R-:W-:Y:S02]  /*45e0*/  SEL R7, R2, RZ, P1 ;  /* 0x000000ff02077207 */ /* 0x000fe40000800000 */
[----:B------:R-:W-:-:S03]  /*45f0*/  LOP3.LUT R8, R8, R3, RZ, 0x3c, !PT ;  /* 0x0000000308087212 */ /* 0x000fc600078e3cff */
[----:B0-----:R-:W-:Y:S01]  /*4600*/  IMAD R6, R7, 0x8, R0 ;  /* 0x0000000807067824 */ /* 0x001fe200078e0200 */
[----:B------:R-:W-:Y:S01]  /*4610*/  SHF.L.U32 R5, R8, 0x1f, RZ ;  /* 0x0000001f08057819 */ /* 0x000fe200000006ff */
[----:B-1----:R-:W-:Y:S06]  /*4620*/  @!P0 BRA `(.L_x_71) ;  /* 0x0000000400d08947 */ /* 0x002fec0003800000 */
.L_x_90:
        /* <DEDUP_REMOVED lines=9> */
.L_x_91:
        /* <DEDUP_REMOVED lines=9> */
.L_x_92:
        /* <DEDUP_REMOVED lines=9> */
.L_x_93:
        /* <DEDUP_REMOVED lines=9> */
.L_x_94:
        /* <DEDUP_REMOVED lines=9> */
.L_x_95:
        /* <DEDUP_REMOVED lines=9> */
.L_x_96:
[----:B------:R-:W1:Y:S01]  /*4990*/  SYNCS.PHASECHK.TRANS64.TRYWAIT P0, [R6+URZ], R5 ;  /* 0x00000005060075a7 */ /* 0x000e62000800017f */
[----:B------:R-:W-:-:S05]  /*49a0*/  VIADD R2, R7, 0x1 ;  /* 0x0000000107027836 */ /* 0x000fca0000000000 */
[----:B------:R-:W-:-:S04]  /*49b0*/  ISETP.NE.AND P1, PT, R2, 0xc, PT ;  /* 0x0000000c0200780c */ /* 0x000fc80003f25270 */
[----:B0-----:R-:W-:Y:S02]  /*49c0*/  SEL R4, RZ, 0x1, P1 ;  /* 0x00000001ff047807 */ /* 0x001fe40000800000 */
[----:B------:R-:W-:Y:S02]  /*49d0*/  SEL R3, R2, RZ, P1 ;  /* 0x000000ff02037207 */ /* 0x000fe40000800000 */
[----:B------:R-:W-:Y:S01]  /*49e0*/  LOP3.LUT R4, R11, R4, RZ, 0x3c, !PT ;  /* 0x000000040b047212 */ /* 0x000fe200078e3cff */
[----:B-1----:R-:W-:Y:S06]  /*49f0*/  @!P0 BRA `(.L_x_78) ;  /* 0x0000000400688947 */ /* 0x002fec0003800000 */
.L_x_97:
[----:B------:R-:W-:Y:S01]  /*4a00*/  IMAD R3, R3, 0x8, R0 ;  /* 0x0000000803037824 */ /* 0x000fe200078e0200 */
[----:B------:R-:W-:-:S07]  /*4a10*/  SHF.L.U32 R0, R4, 0x1f, RZ ;  /* 0x0000001f04007819 */ /* 0x000fce00000006ff */
.L_x_79:
[----:B-1----:R1:W2:Y:S02]  /*4a20*/  SYNCS.PHASECHK.TRANS64.TRYWAIT P0, [R3+URZ], R0 ;  /* 0x00000000030075a7 */ /* 0x0022a4000800017f */
[----:B--2---:R-:W-:Y:S05]  /*4a30*/  @!P0 NANOSLEEP.SYNCS 0x989680 ;  /* 0x009896800000895d */ /* 0x004fea0003900000 */
[----:B------:R-:W2:Y:S02]  /*4a40*/  @!P0 SYNCS.PHASECHK.TRANS64 P0, [R3+URZ], R0 ;  /* 0x00000000030085a7 */ /* 0x000ea4000800007f */
[----:B--2---:R-:W-:Y:S05]  /*4a50*/  @!P0 BRA `(.L_x_79) ;  /* 0xfffffffc00f08947 */ /* 0x004fea000383ffff */
.L_x_66:
[----:B------:R-:W-:Y:S05]  /*4a60*/  BSYNC B0 ;  /* 0x0000000000007941 */ /* 0x000fea0003800000 */
.L_x_65:
[----:B------:R-:W-:Y:S05]  /*4a70*/  EXIT ;  /* 0x000000000000794d */ /* 0x000fea0003800000 */
.L_x_18:
[----:B-1----:R1:W2:Y:S02]  /*4a80*/  SYNCS.PHASECHK.TRANS64.TRYWAIT P1, [R3+URZ], R0 ;  /* 0x00000000030075a7 */ /* 0x0022a4000802017f */
[----:B--2---:R-:W-:Y:S05]  /*4a90*/  @!P1 NANOSLEEP.SYNCS 0x989680 ;  /* 0x009896800000995d */ /* 0x004fea0003900000 */
[----:B------:R-:W2:Y:S02]  /*4aa0*/  @!P1 SYNCS.PHASECHK.TRANS64 P1, [R3+URZ], R0 ;  /* 0x00000000030095a7 */ /* 0x000ea4000802007f */
[----:B--2---:R-:W-:Y:S05]  /*4ab0*/  @!P1 BRA `(.L_x_18) ;  /* 0xfffffffc00f09947 */ /* 0x004fea000383ffff */
[----:B------:R-:W-:Y:S05]  /*4ac0*/  BRA `(.L_x_17) ;  /* 0xffffffc800207947 */ /* 0x000fea000383ffff */
.L_x_23:
[----:B-1----:R-:W-:-:S04]  /*4ad0*/  IMAD.U32 R3, RZ, RZ, UR8 ;  /* 0x00000008ff037e24 */ /* 0x002fc8000f8e00ff */
[----:B------:R1:W2:Y:S03]  /*4ae0*/  SYNCS.PHASECHK.TRANS64.TRYWAIT P1, [R3+URZ], R2 ;  /* 0x00000002030075a7 */ /* 0x0002a6000802017f */
[----:B--2---:R-:W-:Y:S05]  /*4af0*/  @!P1 NANOSLEEP.SYNCS 0x989680 ;  /* 0x009896800000995d */ /* 0x004fea0003900000 */
[----:B------:R-:W2:Y:S02]  /*4b00*/  @!P1 SYNCS.PHASECHK.TRANS64 P1, [R3+URZ], R2 ;  /* 0x00000002030095a7 */ /* 0x000ea4000802007f */
[----:B--2---:R-:W-:Y:S05]  /*4b10*/  @!P1 BRA `(.L_x_23) ;  /* 0xfffffffc00ec9947 */ /* 0x004fea000383ffff */
[----:B------:R-:W-:Y:S05]  /*4b20*/  BRA `(.L_x_22) ;  /* 0xffffffcc00007947 */ /* 0x000fea000383ffff */
.L_x_52:
[----:B------:R-:W-:Y:S01]  /*4b30*/  BSSY B1, `(.L_x_80) ;  /* 0x0000006000017945 */ /* 0x000fe20003800000 */
[----:B------:R-:W-:-:S07]  /*4b40*/  IMAD.MOV.U32 R15, RZ, RZ, -0x1 ;  /* 0xffffffffff0f7424 */ /* 0x000fce00078e00ff */
[----:B------:R-:W-:Y:S05]  /*4b50*/  WARPSYNC.COLLECTIVE R15, `(.L_x_81) ;  /* 0x000000000f0c7348 */ /* 0x000fea0003c00000 */
[----:B------:R-:W-:Y:S02]  /*4b60*/  ELECT P6, UR62, PT ;  /* 0x00000000003e782f */ /* 0x000fe400038c0000 */
[----:B------:R-:W-:Y:S01]  /*4b70*/  MOV R14, UR62 ;  /* 0x0000003e000e7c02 */ /* 0x000fe20008000f00 */
[----:B------:R-:W-:Y:S10]  /*4b80*/  ENDCOLLECTIVE ;  /* 0x000000000000791b */ /* 0x000ff40003800000 */
.L_x_81:
[----:B------:R-:W-:Y:S05]  /*4b90*/  BSYNC B1 ;  /* 0x0000000000017941 */ /* 0x000fea0003800000 */
.L_x_80:
[----:B------:R-:W-:Y:S05]  /*4ba0*/  BRA `(.L_x_82) ;  /* 0xffffffec00247947 */ /* 0x000fea000383ffff */
.L_x_55:
[----:B-1----:R1:W2:Y:S02]  /*4bb0*/  SYNCS.PHASECHK.TRANS64.TRYWAIT P1, [R13+URZ+0x60], R4 ;  /* 0x000060040d0075a7 */ /* 0x0022a4000802017f */
[----:B--2---:R-:W-:Y:S05]  /*4bc0*/  @!P1 NANOSLEEP.SYNCS 0x989680 ;  /* 0x009896800000995d */ /* 0x004fea0003900000 */
[----:B------:R-:W2:Y:S02]  /*4bd0*/  @!P1 SYNCS.PHASECHK.TRANS64 P1, [R13+URZ+0x60], R4 ;  /* 0x000060040d0095a7 */ /* 0x000ea4000802007f */
[----:B--2---:R-:W-:Y:S05]  /*4be0*/  @!P1 BRA `(.L_x_55) ;  /* 0xfffffffc00f09947 */ /* 0x004fea000383ffff */
[----:B------:R-:W-:Y:S05]  /*4bf0*/  BRA `(.L_x_83) ;  /* 0xffffffec00587947 */ /* 0x000fea000383ffff */
.L_x_64:
[----:B------:R-:W-:Y:S01]  /*4c00*/  BSSY B0, `(.L_x_84) ;  /* 0x0000006000007945 */ /* 0x000fe20003800000 */
[----:B------:R-:W-:-:S07]  /*4c10*/  IMAD.MOV.U32 R15, RZ, RZ, -0x1 ;  /* 0xffffffffff0f7424 */ /* 0x000fce00078e00ff */
[----:B------:R-:W-:Y:S05]  /*4c20*/  WARPSYNC.COLLECTIVE R15, `(.L_x_85) ;  /* 0x000000000f0c7348 */ /* 0x000fea0003c00000 */
[----:B------:R-:W-:Y:S02]  /*4c30*/  ELECT P6, UR62, PT ;  /* 0x00000000003e782f */ /* 0x000fe400038c0000 */
[----:B------:R-:W-:Y:S01]  /*4c40*/  MOV R14, UR62 ;  /* 0x0000003e000e7c02 */ /* 0x000fe20008000f00 */
[----:B------:R-:W-:Y:S10]  /*4c50*/  ENDCOLLECTIVE ;  /* 0x000000000000791b */ /* 0x000ff40003800000 */
.L_x_85:
[----:B------:R-:W-:Y:S05]  /*4c60*/  BSYNC B0 ;  /* 0x0000000000007941 */ /* 0x000fea0003800000 */
.L_x_84:
[----:B------:R-:W-:Y:S05]  /*4c70*/  BRA `(.L_x_86) ;  /* 0xfffffff400ac7947 */ /* 0x000fea000383ffff */
.L_x_68:
[----:B0-----:R0:W1:Y:S02]  /*4c80*/  SYNCS.PHASECHK.TRANS64.TRYWAIT P0, [R5+URZ], R2 ;  /* 0x00000002050075a7 */ /* 0x001064000800017f */
[----:B-1----:R-:W-:Y:S05]  /*4c90*/  @!P0 NANOSLEEP.SYNCS 0x989680 ;  /* 0x009896800000895d */ /* 0x002fea0003900000 */
[----:B------:R-:W1:Y:S02]  /*4ca0*/  @!P0 SYNCS.PHASECHK.TRANS64 P0, [R5+URZ], R2 ;  /* 0x00000002050085a7 */ /* 0x000e64000800007f */
[----:B-1----:R-:W-:Y:S05]  /*4cb0*/  @!P0 BRA `(.L_x_68) ;  /* 0xfffffffc00f08947 */ /* 0x002fea000383ffff */
[----:B------:R-:W-:Y:S05]  /*4cc0*/  BRA `(.L_x_87) ;  /* 0xfffffff400ec7947 */ /* 0x000fea000383ffff */
.L_x_69:
[----:B0-----:R0:W1:Y:S02]  /*4cd0*/  SYNCS.PHASECHK.TRANS64.TRYWAIT P0, [R7+URZ], R4 ;  /* 0x00000004070075a7 */ /* 0x001064000800017f */
[----:B-1----:R-:W-:Y:S05]  /*4ce0*/  @!P0 NANOSLEEP.SYNCS 0x989680 ;  /* 0x009896800000895d */ /* 0x002fea0003900000 */
[----:B------:R-:W1:Y:S02]  /*4cf0*/  @!P0 SYNCS.PHASECHK.TRANS64 P0, [R7+URZ], R4 ;  /* 0x00000004070085a7 */ /* 0x000e64000800007f */
[----:B-1----:R-:W-:Y:S05]  /*4d00*/  @!P0 BRA `(.L_x_69) ;  /* 0xfffffffc00f08947 */ /* 0x002fea000383ffff */
[----:B------:R-:W-:Y:S05]  /*4d10*/  BRA `(.L_x_88) ;  /* 0xfffffff400fc7947 */ /* 0x000fea000383ffff */
.L_x_70:
[----:B0-----:R0:W1:Y:S02]  /*4d20*/  SYNCS.PHASECHK.TRANS64.TRYWAIT P0, [R6+URZ], R5 ;  /* 0x00000005060075a7 */ /* 0x001064000800017f */
[----:B-1----:R-:W-:Y:S05]  /*4d30*/  @!P0 NANOSLEEP.SYNCS 0x989680 ;  /* 0x009896800000895d */ /* 0x002fea0003900000 */
[----:B------:R-:W1:Y:S02]  /*4d40*/  @!P0 SYNCS.PHASECHK.TRANS64 P0, [R6+URZ], R5 ;  /* 0x00000005060085a7 */ /* 0x000e64000800007f */
[----:B-1----:R-:W-:Y:S05]  /*4d50*/  @!P0 BRA `(.L_x_70) ;  /* 0xfffffffc00f08947 */ /* 0x002fea000383ffff */
[----:B------:R-:W-:Y:S05]  /*4d60*/  BRA `(.L_x_89) ;  /* 0xfffffff8000c7947 */ /* 0x000fea000383ffff */
.L_x_71:
[----:B0-----:R0:W1:Y:S02]  /*4d70*/  SYNCS.PHASECHK.TRANS64.TRYWAIT P0, [R9+URZ], R4 ;  /* 0x00000004090075a7 */ /* 0x001064000800017f */
[----:B-1----:R-:W-:Y:S05]  /*4d80*/  @!P0 NANOSLEEP.SYNCS 0x989680 ;  /* 0x009896800000895d */ /* 0x002fea0003900000 */
[----:B------:R-:W1:Y:S02]  /*4d90*/  @!P0 SYNCS.PHASECHK.TRANS64 P0, [R9+URZ], R4 ;  /* 0x00000004090085a7 */ /* 0x000e64000800007f */
[----:B-1----:R-:W-:Y:S05]  /*4da0*/  @!P0 BRA `(.L_x_71) ;  /* 0xfffffffc00f08947 */ /* 0x002fea000383ffff */
[----:B------:R-:W-:Y:S05]  /*4db0*/  BRA `(.L_x_90) ;  /* 0xfffffff8001c7947 */ /* 0x000fea000383ffff */
.L_x_72:
[----:B0-----:R0:W1:Y:S02]  /*4dc0*/  SYNCS.PHASECHK.TRANS64.TRYWAIT P0, [R6+URZ], R5 ;  /* 0x00000005060075a7 */ /* 0x001064000800017f */
[----:B-1----:R-:W-:Y:S05]  /*4dd0*/  @!P0 NANOSLEEP.SYNCS 0x989680 ;  /* 0x009896800000895d */ /* 0x002fea0003900000 */
[----:B------:R-:W1:Y:S02]  /*4de0*/  @!P0 SYNCS.PHASECHK.TRANS64 P0, [R6+URZ], R5 ;  /* 0x00000005060085a7 */ /* 0x000e64000800007f */
[----:B-1----:R-:W-:Y:S05]  /*4df0*/  @!P0 BRA `(.L_x_72) ;  /* 0xfffffffc00f08947 */ /* 0x002fea000383ffff */
[----:B------:R-:W-:Y:S05]  /*4e00*/  BRA `(.L_x_91) ;  /* 0xfffffff8002c7947 */ /* 0x000fea000383ffff */
.L_x_73:
[----:B0-----:R0:W1:Y:S02]  /*4e10*/  SYNCS.PHASECHK.TRANS64.TRYWAIT P0, [R9+URZ], R4 ;  /* 0x00000004090075a7 */ /* 0x001064000800017f */
[----:B-1----:R-:W-:Y:S05]  /*4e20*/  @!P0 NANOSLEEP.SYNCS 0x989680 ;  /* 0x009896800000895d */ /* 0x002fea0003900000 */
[----:B------:R-:W1:Y:S02]  /*4e30*/  @!P0 SYNCS.PHASECHK.TRANS64 P0, [R9+URZ], R4 ;  /* 0x00000004090085a7 */ /* 0x000e64000800007f */
[----:B-1----:R-:W-:Y:S05]  /*4e40*/  @!P0 BRA `(.L_x_73) ;  /* 0xfffffffc00f08947 */ /* 0x002fea000383ffff */
[----:B------:R-:W-:Y:S05]  /*4e50*/  BRA `(.L_x_92) ;  /* 0xfffffff8003c7947 */ /* 0x000fea000383ffff */
.L_x_74:
[----:B0-----:R0:W1:Y:S02]  /*4e60*/  SYNCS.PHASECHK.TRANS64.TRYWAIT P0, [R6+URZ], R5 ;  /* 0x00000005060075a7 */ /* 0x001064000800017f */
[----:B-1----:R-:W-:Y:S05]  /*4e70*/  @!P0 NANOSLEEP.SYNCS 0x989680 ;  /* 0x009896800000895d */ /* 0x002fea0003900000 */
[----:B------:R-:W1:Y:S02]  /*4e80*/  @!P0 SYNCS.PHASECHK.TRANS64 P0, [R6+URZ], R5 ;  /* 0x00000005060085a7 */ /* 0x000e64000800007f */
[----:B-1----:R-:W-:Y:S05]  /*4e90*/  @!P0 BRA `(.L_x_74) ;  /* 0xfffffffc00f08947 */ /* 0x002fea000383ffff */
[----:B------:R-:W-:Y:S05]  /*4ea0*/  BRA `(.L_x_93) ;  /* 0xfffffff8004c7947 */ /* 0x000fea000383ffff */
.L_x_75:
[----:B0-----:R0:W1:Y:S02]  /*4eb0*/  SYNCS.PHASECHK.TRANS64.TRYWAIT P0, [R9+URZ], R4 ;  /* 0x00000004090075a7 */ /* 0x001064000800017f */
[----:B-1----:R-:W-:Y:S05]  /*4ec0*/  @!P0 NANOSLEEP.SYNCS 0x989680 ;  /* 0x009896800000895d */ /* 0x002fea0003900000 */
[----:B------:R-:W1:Y:S02]  /*4ed0*/  @!P0 SYNCS.PHASECHK.TRANS64 P0, [R9+URZ], R4 ;  /* 0x00000004090085a7 */ /* 0x000e64000800007f */
[----:B-1----:R-:W-:Y:S05]  /*4ee0*/  @!P0 BRA `(.L_x_75) ;  /* 0xfffffffc00f08947 */ /* 0x002fea000383ffff */
[----:B------:R-:W-:Y:S05]  /*4ef0*/  BRA `(.L_x_94) ;  /* 0xfffffff8005c7947 */ /* 0x000fea000383ffff */
.L_x_76:
[----:B0-----:R0:W1:Y:S02]  /*4f00*/  SYNCS.PHASECHK.TRANS64.TRYWAIT P0, [R6+URZ], R5 ;  /* 0x00000005060075a7 */ /* 0x001064000800017f */
[----:B-1----:R-:W-:Y:S05]  /*4f10*/  @!P0 NANOSLEEP.SYNCS 0x989680 ;  /* 0x009896800000895d */ /* 0x002fea0003900000 */
[----:B------:R-:W1:Y:S02]  /*4f20*/  @!P0 SYNCS.PHASECHK.TRANS64 P0, [R6+URZ], R5 ;  /* 0x00000005060085a7 */ /* 0x000e64000800007f */
[----:B-1----:R-:W-:Y:S05]  /*4f30*/  @!P0 BRA `(.L_x_76) ;  /* 0xfffffffc00f08947 */ /* 0x002fea000383ffff */
[----:B------:R-:W-:Y:S05]  /*4f40*/  BRA `(.L_x_95) ;  /* 0xfffffff8006c7947 */ /* 0x000fea000383ffff */
.L_x_77:
[----:B0-----:R0:W1:Y:S02]  /*4f50*/  SYNCS.PHASECHK.TRANS64.TRYWAIT P0, [R9+URZ], R4 ;  /* 0x00000004090075a7 */ /* 0x001064000800017f */
[----:B-1----:R-:W-:Y:S05]  /*4f60*/  @!P0 NANOSLEEP.SYNCS 0x989680 ;  /* 0x009896800000895d */ /* 0x002fea0003900000 */
[----:B------:R-:W1:Y:S02]  /*4f70*/  @!P0 SYNCS.PHASECHK.TRANS64 P0, [R9+URZ], R4 ;  /* 0x00000004090085a7 */ /* 0x000e64000800007f */
[----:B-1----:R-:W-:Y:S05]  /*4f80*/  @!P0 BRA `(.L_x_77) ;  /* 0xfffffffc00f08947 */ /* 0x002fea000383ffff */
[----:B------:R-:W-:Y:S05]  /*4f90*/  BRA `(.L_x_96) ;  /* 0xfffffff8007c7947 */ /* 0x000fea000383ffff */
.L_x_78:
[----:B0-----:R0:W1:Y:S02]  /*4fa0*/  SYNCS.PHASECHK.TRANS64.TRYWAIT P0, [R6+URZ], R5 ;  /* 0x00000005060075a7 */ /* 0x001064000800017f */
[----:B-1----:R-:W-:Y:S05]  /*4fb0*/  @!P0 NANOSLEEP.SYNCS 0x989680 ;  /* 0x009896800000895d */ /* 0x002fea0003900000 */
[----:B------:R-:W1:Y:S02]  /*4fc0*/  @!P0 SYNCS.PHASECHK.TRANS64 P0, [R6+URZ], R5 ;  /* 0x00000005060085a7 */ /* 0x000e64000800007f */
[----:B-1----:R-:W-:Y:S05]  /*4fd0*/  @!P0 BRA `(.L_x_78) ;  /* 0xfffffffc00f08947 */ /* 0x002fea000383ffff */
[----:B------:R-:W-:Y:S05]  /*4fe0*/  BRA `(.L_x_97) ;  /* 0xfffffff800847947 */ /* 0x000fea000383ffff */
.L_x_98:
[----:B------:R-:W-:-:S00]  /*4ff0*/  BRA `(.L_x_98) ;  /* 0xfffffffc00fc7947 */ /* 0x000fc0000383ffff */
[----:B------:R-:W-:-:S00]  /*5000*/  NOP ;  /* 0x0000000000007918 */ /* 0x000fc00000000000 */
[----:B------:R-:W-:-:S00]  /*5010*/  NOP ;  /* 0x0000000000007918 */ /* 0x000fc00000000000 */
[----:B------:R-:W-:-:S00]  /*5020*/  NOP ;  /* 0x0000000000007918 */ /* 0x000fc00000000000 */
[----:B------:R-:W-:-:S00]  /*5030*/  NOP ;  /* 0x0000000000007918 */ /* 0x000fc00000000000 */
[----:B------:R-:W-:-:S00]  /*5040*/  NOP ;  /* 0x0000000000007918 */ /* 0x000fc00000000000 */
[----:B------:R-:W-:-:S00]  /*5050*/  NOP ;  /* 0x0000000000007918 */ /* 0x000fc00000000000 */
[----:B------:R-:W-:-:S00]  /*5060*/  NOP ;  /* 0x0000000000007918 */ /* 0x000fc00000000000 */
[----:B------:R-:W-:-:S00]  /*5070*/  NOP ;  /* 0x0000000000007918 */ /* 0x000fc00000000000 */
.L_x_99:


//--------------------- .nv.global.init           --------------------------
	.section	.nv.global.init,"aw",@progbits
.nv.global.init:
	.type		$str$22,@object
	.size		$str$22,($str$23 - $str$22)
$str$22:
        /*0000*/ 	.byte	0x6b, 0x5f, 0x74, 0x69, 0x6c, 0x65, 0x5f, 0x63, 0x6f, 0x75, 0x6e, 0x74, 0x20, 0x3e, 0x3d, 0x20
        /*0010*/ 	.byte	0x31, 0x00
	.type		$str$23,@object
	.size		$str$23,(__unnamed_1 - $str$23)
$str$23:
        /*0012*/ 	.byte	0x2f, 0x74, 0x6d, 0x70, 0x2f, 0x63, 0x75, 0x74, 0x6c, 0x61, 0x73, 0x73, 0x5f, 0x73, 0x77, 0x65
        /*0022*/ 	.byte	0x65, 0x70, 0x5f, 0x73, 0x72, 0x63, 0x2f, 0x69, 0x6e, 0x63, 0x6c, 0x75, 0x64, 0x65, 0x2f, 0x63
        /*0032*/ 	.byte	0x75, 0x74, 0x6c, 0x61, 0x73, 0x73, 0x2f, 0x67, 0x65, 0x6d, 0x6d, 0x2f, 0x63, 0x6f, 0x6c, 0x6c
        /*0042*/ 	.byte	0x65, 0x63, 0x74, 0x69, 0x76, 0x65, 0x2f, 0x73, 0x6d, 0x39, 0x30, 0x5f, 0x6d, 0x6d, 0x61, 0x5f
        /*0052*/ 	.byte	0x74, 0x6d, 0x61, 0x5f, 0x67, 0x6d, 0x6d, 0x61, 0x5f, 0x73, 0x73, 0x5f, 0x77, 0x61, 0x72, 0x70
        /*0062*/ 	.byte	0x73, 0x70, 0x65, 0x63, 0x69, 0x61, 0x6c, 0x69, 0x7a, 0x65, 0x64, 0x2e, 0x68, 0x70, 0x70, 0x00
	.type		__unnamed_1,@object
	.size		__unnamed_1,(.L_0 - __unnamed_1)
__unnamed_1:
        /*0072*/ 	.byte	0x76, 0x6f, 0x69, 0x64, 0x20, 0x63, 0x75, 0x74, 0x6c, 0x61, 0x73, 0x73, 0x3a, 0x3a, 0x67, 0x65
        /* <DEDUP_REMOVED lines=179> */
        /*0bb2*/ 	.byte	0x65, 0x6e, 0x74, 0x69, 0x74, 0x79, 0x5d, 0x00
.L_0:


//--------------------- .nv.shared._ZN7cutlass13device_kernelINS_4gemm6kernel13GemmUniversalIN4cute5tupleIJiiiiEEENS1_10collective13CollectiveMmaINS1_34MainloopSm90TmaGmmaWarpSpecializedILi12ENS5_IJNS4_1CILi1EEESB_SB_EEENS1_35KernelTmaWarpSpecializedCooperativeEEENS5_IJNSA_ILi128EEENSA_ILi16EEENSA_ILi64EEEEEENS_6half_tENS5_IJlSB_lEEESJ_SK_NS4_8TiledMMAINS4_8MMA_AtomIJNS4_4SM904GMMA25MMA_64x16x16_F32F16F16_SSILNSO_5MajorE0ELSQ_0ELNSO_7ScaleInE1ELSR_1EEEEEENS4_6LayoutINS5_IJNSA_ILi2EEESB_SB_EEENS5_IJSB_NSA_ILi0EEESX_EEEEENS5_IJNS4_10UnderscoreES10_S10_EEEEENS4_13SM90_TMA_LOADENS4_14ComposedLayoutINS4_7SwizzleILi3ELi4ELi3EEENS4_18smem_ptr_flag_bitsILi16EEENSU_INS5_IJNSA_ILi8EEESH_EEENS5_IJSH_SB_EEEEEEEvNS4_8identityES13_S1D_vS1E_EENS_8epilogue10collective6detail29Sm90TmaWarpSpecializedAdapterINS1H_15DefaultEpilogueISJ_SK_SK_NS1G_6thread17LinearCombinationISJ_Li1EffLNS1L_9ScaleType4KindE0ELNS_15FloatRoundStyleE2ESJ_EENS1_15EpilogueDefaultEEEEEvvEEEEvNT_6ParamsE --------------------------
	.section	.nv.shared._ZN7cutlass13device_kernelINS_4gemm6kernel13GemmUniversalIN4cute5tupleIJiiiiEEENS1_10collective13CollectiveMmaINS1_34MainloopSm90TmaGmmaWarpSpecializedILi12ENS5_IJNS4_1CILi1EEESB_SB_EEENS1_35KernelTmaWarpSpecializedCooperativeEEENS5_IJNSA_ILi128EEENSA_ILi16EEENSA_ILi64EEEEEENS_6half_tENS5_IJlSB_lEEESJ_SK_NS4_8TiledMMAINS4_8MMA_AtomIJNS4_4SM904GMMA25MMA_64x16x16_F32F16F16_SSILNSO_5MajorE0ELSQ_0ELNSO_7ScaleInE1ELSR_1EEEEEENS4_6LayoutINS5_IJNSA_ILi2EEESB_SB_EEENS5_IJSB_NSA_ILi0EEESX_EEEEENS5_IJNS4_10UnderscoreES10_S10_EEEEENS4_13SM90_TMA_LOADENS4_14ComposedLayoutINS4_7SwizzleILi3ELi4ELi3EEENS4_18smem_ptr_flag_bitsILi16EEENSU_INS5_IJNSA_ILi8EEESH_EEENS5_IJSH_SB_EEEEEEEvNS4_8identityES13_S1D_vS1E_EENS_8epilogue10collective6detail29Sm90TmaWarpSpecializedAdapterINS1H_15DefaultEpilogueISJ_SK_SK_NS1G_6thread17LinearCombinationISJ_Li1EffLNS1L_9ScaleType4KindE0ELNS_15FloatRoundStyleE2ESJ_EENS1_15EpilogueDefaultEEEEEvvEEEEvNT_6ParamsE,"aw",@nobits
	.sectionflags	@""
	.align	16
	.zero		1024


//--------------------- .nv.shared.reserved.0     --------------------------
	.section	.nv.shared.reserved.0,"aw",@nobits
	.weak		__nv_reservedSMEM_offset_0_alias
	.size		__nv_reservedSMEM_offset_0_alias, 0, 0
	.other		__nv_reservedSMEM_offset_0_alias,@"STO_CUDA_RESERVED_SHARED STV_DEFAULT"
__nv_reservedSMEM_offset_0_alias:
	.zero		0


//--------------------- .nv.global                --------------------------
	.section	.nv.global,"aw",@nobits
.nv.global:
	.type		_ZN40_INTERNAL_89677e4e_4_k_cu_3e7b8329_138954cute1_E,@object
	.size		_ZN40_INTERNAL_89677e4e_4_k_cu_3e7b8329_138954cute1_E,(_ZN40_INTERNAL_89677e4e_4_k_cu_3e7b8329_138954cuda3std3__45__cpo6cbeginE - _ZN40_INTERNAL_89677e4e_4_k_cu_3e7b8329_138954cute1_E)
_ZN40_INTERNAL_89677e4e_4_k_cu_3e7b8329_138954cute1_E:
	.zero		1
	.type		_ZN40_INTERNAL_89677e4e_4_k_cu_3e7b8329_138954cuda3std3__45__cpo6cbeginE,@object
	.size		_ZN40_INTERNAL_89677e4e_4_k_cu_3e7b8329_138954cuda3std3__45__cpo6cbeginE,(_ZN40_INTERNAL_89677e4e_4_k_cu_3e7b8329_138954cuda3std3__48in_placeE - _ZN40_INTERNAL_89677e4e_4_k_cu_3e7b8329_138954cuda3std3__45__cpo6cbeginE)
_ZN40_INTERNAL_89677e4e_4_k_cu_3e7b8329_138954cuda3std3__45__cpo6cbeginE:
	.zero		1
	.type		_ZN40_INTERNAL_89677e4e_4_k_cu_3e7b8329_138954cuda3std3__48in_placeE,@object
	.size		_ZN40_INTERNAL_89677e4e_4_k_cu_3e7b8329_138954cuda3std3__48in_placeE,(_ZN40_INTERNAL_89677e4e_4_k_cu_3e7b8329_138954cuda3std6ranges3__45__cpo9iter_moveE - _ZN40_INTERNAL_89677e4e_4_k_cu_3e7b8329_138954cuda3std3__48in_placeE)
_ZN40_INTERNAL_89677e4e_4_k_cu_3e7b8329_138954cuda3std3__48in_placeE:
	.zero		1
	.type		_ZN40_INTERNAL_89677e4e_4_k_cu_3e7b8329_138954cuda3std6ranges3__45__cpo9iter_moveE,@object
	.size		_ZN40_INTERNAL_89677e4e_4_k_cu_3e7b8329_138954cuda3std6ranges3__45__cpo9iter_moveE,(_ZN40_INTERNAL_89677e4e_4_k_cu_3e7b8329_138954cuda3std3__45__cpo5beginE - _ZN40_INTERNAL_89677e4e_4_k_cu_3e7b8329_138954cuda3std6ranges3__45__cpo9iter_moveE)
_ZN40_INTERNAL_89677e4e_4_k_cu_3e7b8329_138954cuda3std6ranges3__45__cpo9iter_moveE:
	.zero		1
	.type		_ZN40_INTERNAL_89677e4e_4_k_cu_3e7b8329_138954cuda3std3__45__cpo5beginE,@object
	.size		_ZN40_INTERNAL_89677e4e_4_k_cu_3e7b8329_138954cuda3std3__45__cpo5beginE,(_ZN40_INTERNAL_89677e4e_4_k_cu_3e7b8329_138954cuda3std3__442_GLOBAL__N__89677e4e_4_k_cu_3e7b8329_138956ignoreE - _ZN40_INTERNAL_89677e4e_4_k_cu_3e7b8329_138954cuda3std3__45__cpo5beginE)
_ZN40_INTERNAL_89677e4e_4_k_cu_3e7b8329_138954cuda3std3__45__cpo5beginE:
	.zero		1
	.type		_ZN40_INTERNAL_89677e4e_4_k_cu_3e7b8329_138954cuda3std3__442_GLOBAL__N__89677e4e_4_k_cu_3e7b8329_138956ignoreE,@object
	.size		_ZN40_INTERNAL_89677e4e_4_k_cu_3e7b8329_138954cuda3std3__442_GLOBAL__N__89677e4e_4_k_cu_3e7b8329_138956ignoreE,(_ZN40_INTERNAL_89677e4e_4_k_cu_3e7b8329_138954cute7productE - _ZN40_INTERNAL_89677e4e_4_k_cu_3e7b8329_138954cuda3std3__442_GLOBAL__N__89677e4e_4_k_cu_3e7b8329_138956ignoreE)
_ZN40_INTERNAL_89677e4e_4_k_cu_3e7b8329_138954cuda3std3__442_GLOBAL__N__89677e4e_4_k_cu_3e7b8329_138956ignoreE:
	.zero		1
	.type		_ZN40_INTERNAL_89677e4e_4_k_cu_3e7b8329_138954cute7productE,@object
	.size		_ZN40_INTERNAL_89677e4e_4_k_cu_3e7b8329_138954cute7productE,(_ZN40_INTERNAL_89677e4e_4_k_cu_3e7b8329_138954cuda3std3__45__cpo3endE - _ZN40_INTERNAL_89677e4e_4_k_cu_3e7b8329_138954cute7productE)
_ZN40_INTERNAL_89677e4e_4_k_cu_3e7b8329_138954cute7productE:
	.zero		1
	.type		_ZN40_INTERNAL_89677e4e_4_k_cu_3e7b8329_138954cuda3std3__45__cpo3endE,@object
	.size		_ZN40_INTERNAL_89677e4e_4_k_cu_3e7b8329_138954cuda3std3__45__cpo3endE,(_ZN40_INTERNAL_89677e4e_4_k_cu_3e7b8329_138954cuda3std3__419piecewise_constructE - _ZN40_INTERNAL_89677e4e_4_k_cu_3e7b8329_138954cuda3std3__45__cpo3endE)
_ZN40_INTERNAL_89677e4e_4_k_cu_3e7b8329_138954cuda3std3__45__cpo3endE:
	.zero		1
	.type		_ZN40_INTERNAL_89677e4e_4_k_cu_3e7b8329_138954cuda3std3__419piecewise_constructE,@object
	.size		_ZN40_INTERNAL_89677e4e_4_k_cu_3e7b8329_138954cuda3std3__419piecewise_constructE,(_ZN40_INTERNAL_89677e4e_4_k_cu_3e7b8329_138954cuda3std3__45__cpo4cendE - _ZN40_INTERNAL_89677e4e_4_k_cu_3e7b8329_138954cuda3std3__419piecewise_constructE)
_ZN40_INTERNAL_89677e4e_4_k_cu_3e7b8329_138954cuda3std3__419piecewise_constructE:
	.zero		1
	.type		_ZN40_INTERNAL_89677e4e_4_k_cu_3e7b8329_138954cuda3std3__45__cpo4cendE,@object
	.size		_ZN40_INTERNAL_89677e4e_4_k_cu_3e7b8329_138954cuda3std3__45__cpo4cendE,(_ZN40_INTERNAL_89677e4e_4_k_cu_3e7b8329_138954cuda3std6ranges3__45__cpo4swapE - _ZN40_INTERNAL_89677e4e_4_k_cu_3e7b8329_138954cuda3std3__45__cpo4cendE)
_ZN40_INTERNAL_89677e4e_4_k_cu_3e7b8329_138954cuda3std3__45__cpo4cendE:
	.zero		1
	.type		_ZN40_INTERNAL_89677e4e_4_k_cu_3e7b8329_138954cuda3std6ranges3__45__cpo4swapE,@object
	.size		_ZN40_INTERNAL_89677e4e_4_k_cu_3e7b8329_138954cuda3std6ranges3__45__cpo4swapE,(.L_8 - _ZN40_INTERNAL_89677e4e_4_k_cu_3e7b8329_138954cuda3std6ranges3__45__cpo4swapE)
_ZN40_INTERNAL_89677e4e_4_k_cu_3e7b8329_138954cuda3std6ranges3__45__cpo4swapE:
	.zero		1
.L_8:


//--------------------- .nv.constant0._ZN7cutlass13device_kernelINS_4gemm6kernel13GemmUniversalIN4cute5tupleIJiiiiEEENS1_10collective13CollectiveMmaINS1_34MainloopSm90TmaGmmaWarpSpecializedILi12ENS5_IJNS4_1CILi1EEESB_SB_EEENS1_35KernelTmaWarpSpecializedCooperativeEEENS5_IJNSA_ILi128EEENSA_ILi16EEENSA_ILi64EEEEEENS_6half_tENS5_IJlSB_lEEESJ_SK_NS4_8TiledMMAINS4_8MMA_AtomIJNS4_4SM904GMMA25MMA_64x16x16_F32F16F16_SSILNSO_5MajorE0ELSQ_0ELNSO_7ScaleInE1ELSR_1EEEEEENS4_6LayoutINS5_IJNSA_ILi2EEESB_SB_EEENS5_IJSB_NSA_ILi0EEESX_EEEEENS5_IJNS4_10UnderscoreES10_S10_EEEEENS4_13SM90_TMA_LOADENS4_14ComposedLayoutINS4_7SwizzleILi3ELi4ELi3EEENS4_18smem_ptr_flag_bitsILi16EEENSU_INS5_IJNSA_ILi8EEESH_EEENS5_IJSH_SB_EEEEEEEvNS4_8identityES13_S1D_vS1E_EENS_8epilogue10collective6detail29Sm90TmaWarpSpecializedAdapterINS1H_15DefaultEpilogueISJ_SK_SK_NS1G_6thread17LinearCombinationISJ_Li1EffLNS1L_9ScaleType4KindE0ELNS_15FloatRoundStyleE2ESJ_EENS1_15EpilogueDefaultEEEEEvvEEEEvNT_6ParamsE --------------------------
	.section	.nv.constant0._ZN7cutlass13device_kernelINS_4gemm6kernel13GemmUniversalIN4cute5tupleIJiiiiEEENS1_10collective13CollectiveMmaINS1_34MainloopSm90TmaGmmaWarpSpecializedILi12ENS5_IJNS4_1CILi1EEESB_SB_EEENS1_35KernelTmaWarpSpecializedCooperativeEEENS5_IJNSA_ILi128EEENSA_ILi16EEENSA_ILi64EEEEEENS_6half_tENS5_IJlSB_lEEESJ_SK_NS4_8TiledMMAINS4_8MMA_AtomIJNS4_4SM904GMMA25MMA_64x16x16_F32F16F16_SSILNSO_5MajorE0ELSQ_0ELNSO_7ScaleInE1ELSR_1EEEEEENS4_6LayoutINS5_IJNSA_ILi2EEESB_SB_EEENS5_IJSB_NSA_ILi0EEESX_EEEEENS5_IJNS4_10UnderscoreES10_S10_EEEEENS4_13SM90_TMA_LOADENS4_14ComposedLayoutINS4_7SwizzleILi3ELi4ELi3EEENS4_18smem_ptr_flag_bitsILi16EEENSU_INS5_IJNSA_ILi8EEESH_EEENS5_IJSH_SB_EEEEEEEvNS4_8identityES13_S1D_vS1E_EENS_8epilogue10collective6detail29Sm90TmaWarpSpecializedAdapterINS1H_15DefaultEpilogueISJ_SK_SK_NS1G_6thread17LinearCombinationISJ_Li1EffLNS1L_9ScaleType4KindE0ELNS_15FloatRoundStyleE2ESJ_EENS1_15EpilogueDefaultEEEEEvvEEEEvNT_6ParamsE,"a",@progbits
	.sectionflags	@""
	.align	4
.nv.constant0._ZN7cutlass13device_kernelINS_4gemm6kernel13GemmUniversalIN4cute5tupleIJiiiiEEENS1_10collective13CollectiveMmaINS1_34MainloopSm90TmaGmmaWarpSpecializedILi12ENS5_IJNS4_1CILi1EEESB_SB_EEENS1_35KernelTmaWarpSpecializedCooperativeEEENS5_IJNSA_ILi128EEENSA_ILi16EEENSA_ILi64EEEEEENS_6half_tENS5_IJlSB_lEEESJ_SK_NS4_8TiledMMAINS4_8MMA_AtomIJNS4_4SM904GMMA25MMA_64x16x16_F32F16F16_SSILNSO_5MajorE0ELSQ_0ELNSO_7ScaleInE1ELSR_1EEEEEENS4_6LayoutINS5_IJNSA_ILi2EEESB_SB_EEENS5_IJSB_NSA_ILi0EEESX_EEEEENS5_IJNS4_10UnderscoreES10_S10_EEEEENS4_13SM90_TMA_LOADENS4_14ComposedLayoutINS4_7SwizzleILi3ELi4ELi3EEENS4_18smem_ptr_flag_bitsILi16EEENSU_INS5_IJNSA_ILi8EEESH_EEENS5_IJSH_SB_EEEEEEEvNS4_8identityES13_S1D_vS1E_EENS_8epilogue10collective6detail29Sm90TmaWarpSpecializedAdapterINS1H_15DefaultEpilogueISJ_SK_SK_NS1G_6thread17LinearCombinationISJ_Li1EffLNS1L_9ScaleType4KindE0ELNS_15FloatRoundStyleE2ESJ_EENS1_15EpilogueDefaultEEEEEvvEEEEvNT_6ParamsE:
	.zero		1664


//--------------------- SYMBOLS --------------------------

	.type		.nv.reservedSmem.offset0,@object
	.size		.nv.reservedSmem.offset0,0x4
	.type		__assertfail,@function
